//
// Generated by NVIDIA NVVM Compiler
//
// Compiler Build ID: CL-36424714
// Cuda compilation tools, release 13.0, V13.0.88
// Based on NVVM 20.0.0
//

.version 9.0
.target sm_100
.address_size 64

	// .globl	default_function_kernel
// _ZZ23default_function_kernelE8A_shared has been demoted
// _ZZ23default_function_kernelE8B_shared has been demoted

.visible .entry default_function_kernel(
	.param .u64 .ptr .align 1 default_function_kernel_param_0,
	.param .u64 .ptr .align 1 default_function_kernel_param_1,
	.param .u64 .ptr .align 1 default_function_kernel_param_2,
	.param .u64 .ptr .align 1 default_function_kernel_param_3
)
.maxntid 48
{
	.reg .pred 	%p<33>;
	.reg .b32 	%r<39>;
	.reg .b32 	%f<1731>;
	.reg .b64 	%rd<18>;
	// demoted variable
	.shared .align 4 .b8 _ZZ23default_function_kernelE8A_shared[768];
	// demoted variable
	.shared .align 4 .b8 _ZZ23default_function_kernelE8B_shared[256];
	ld.param.u64 	%rd6, [default_function_kernel_param_0];
	ld.param.u64 	%rd7, [default_function_kernel_param_1];
	ld.param.u64 	%rd4, [default_function_kernel_param_2];
	ld.param.u64 	%rd5, [default_function_kernel_param_3];
	cvta.to.global.u64 	%rd8, %rd7;
	cvta.to.global.u64 	%rd9, %rd6;
	mov.u32 	%r1, %tid.x;
	shl.b32 	%r2, %r1, 4;
	mov.u32 	%r10, _ZZ23default_function_kernelE8A_shared;
	add.s32 	%r3, %r10, %r2;
	mov.u32 	%r11, %ctaid.x;
	mul.hi.u32 	%r12, %r11, -2004318071;
	shr.u32 	%r4, %r12, 4;
	shl.b32 	%r13, %r1, 7;
	and.b32  	%r14, %r13, 7680;
	mad.lo.s32 	%r15, %r4, 6144, %r14;
	and.b32  	%r5, %r1, 3;
	shl.b32 	%r16, %r1, 2;
	and.b32  	%r17, %r16, 12;
	or.b32  	%r18, %r15, %r17;
	mul.wide.u32 	%rd10, %r18, 4;
	add.s64 	%rd1, %rd9, %rd10;
	ld.global.nc.v4.f32 	{%f32, %f33, %f34, %f35}, [%rd1];
	st.shared.v4.f32 	[%r3], {%f32, %f33, %f34, %f35};
	mul.lo.s32 	%r19, %r4, 30;
	sub.s32 	%r6, %r11, %r19;
	shl.b32 	%r20, %r6, 11;
	shl.b32 	%r21, %r1, 5;
	or.b32  	%r22, %r21, %r1;
	and.b32  	%r23, %r22, 1551;
	or.b32  	%r24, %r23, %r20;
	mul.wide.u32 	%rd11, %r24, 4;
	add.s64 	%rd2, %rd8, %rd11;
	ld.global.nc.f32 	%f36, [%rd2];
	mov.u32 	%r25, _ZZ23default_function_kernelE8B_shared;
	add.s32 	%r7, %r25, %r16;
	st.shared.f32 	[%r7], %f36;
	setp.gt.u32 	%p1, %r1, 15;
	or.b32  	%r26, %r1, %r20;
	mul.wide.u32 	%rd12, %r26, 4;
	add.s64 	%rd3, %rd8, %rd12;
	@%p1 bra 	$L__BB0_2;
	ld.global.nc.f32 	%f37, [%rd3+6144];
	st.shared.f32 	[%r7+192], %f37;
$L__BB0_2:
	setp.gt.u32 	%p2, %r1, 15;
	bar.sync 	0;
	and.b32  	%r28, %r2, 960;
	add.s32 	%r8, %r10, %r28;
	ld.shared.f32 	%f38, [%r8];
	shl.b32 	%r30, %r2, 2;
	and.b32  	%r31, %r30, 192;
	add.s32 	%r9, %r25, %r31;
	ld.shared.f32 	%f39, [%r9];
	fma.rn.f32 	%f40, %f38, %f39, 0f00000000;
	ld.shared.f32 	%f41, [%r8+4];
	ld.shared.f32 	%f42, [%r9+4];
	fma.rn.f32 	%f43, %f41, %f42, %f40;
	ld.shared.f32 	%f44, [%r8+8];
	ld.shared.f32 	%f45, [%r9+8];
	fma.rn.f32 	%f46, %f44, %f45, %f43;
	ld.shared.f32 	%f47, [%r8+12];
	ld.shared.f32 	%f48, [%r9+12];
	fma.rn.f32 	%f49, %f47, %f48, %f46;
	ld.shared.f32 	%f50, [%r8+16];
	ld.shared.f32 	%f51, [%r9+16];
	fma.rn.f32 	%f52, %f50, %f51, %f49;
	ld.shared.f32 	%f53, [%r8+20];
	ld.shared.f32 	%f54, [%r9+20];
	fma.rn.f32 	%f55, %f53, %f54, %f52;
	ld.shared.f32 	%f56, [%r8+24];
	ld.shared.f32 	%f57, [%r9+24];
	fma.rn.f32 	%f58, %f56, %f57, %f55;
	ld.shared.f32 	%f59, [%r8+28];
	ld.shared.f32 	%f60, [%r9+28];
	fma.rn.f32 	%f61, %f59, %f60, %f58;
	ld.shared.f32 	%f62, [%r8+32];
	ld.shared.f32 	%f63, [%r9+32];
	fma.rn.f32 	%f64, %f62, %f63, %f61;
	ld.shared.f32 	%f65, [%r8+36];
	ld.shared.f32 	%f66, [%r9+36];
	fma.rn.f32 	%f67, %f65, %f66, %f64;
	ld.shared.f32 	%f68, [%r8+40];
	ld.shared.f32 	%f69, [%r9+40];
	fma.rn.f32 	%f70, %f68, %f69, %f67;
	ld.shared.f32 	%f71, [%r8+44];
	ld.shared.f32 	%f72, [%r9+44];
	fma.rn.f32 	%f73, %f71, %f72, %f70;
	ld.shared.f32 	%f74, [%r8+48];
	ld.shared.f32 	%f75, [%r9+48];
	fma.rn.f32 	%f76, %f74, %f75, %f73;
	ld.shared.f32 	%f77, [%r8+52];
	ld.shared.f32 	%f78, [%r9+52];
	fma.rn.f32 	%f79, %f77, %f78, %f76;
	ld.shared.f32 	%f80, [%r8+56];
	ld.shared.f32 	%f81, [%r9+56];
	fma.rn.f32 	%f82, %f80, %f81, %f79;
	ld.shared.f32 	%f83, [%r8+60];
	ld.shared.f32 	%f84, [%r9+60];
	fma.rn.f32 	%f1, %f83, %f84, %f82;
	bar.sync 	0;
	ld.global.nc.v4.f32 	{%f85, %f86, %f87, %f88}, [%rd1+64];
	st.shared.v4.f32 	[%r3], {%f85, %f86, %f87, %f88};
	ld.global.nc.f32 	%f89, [%rd2+64];
	st.shared.f32 	[%r7], %f89;
	@%p2 bra 	$L__BB0_4;
	ld.global.nc.f32 	%f90, [%rd3+6208];
	st.shared.f32 	[%r7+192], %f90;
$L__BB0_4:
	setp.gt.u32 	%p3, %r1, 15;
	bar.sync 	0;
	ld.shared.f32 	%f91, [%r8];
	ld.shared.f32 	%f92, [%r9];
	fma.rn.f32 	%f93, %f91, %f92, %f1;
	ld.shared.f32 	%f94, [%r8+4];
	ld.shared.f32 	%f95, [%r9+4];
	fma.rn.f32 	%f96, %f94, %f95, %f93;
	ld.shared.f32 	%f97, [%r8+8];
	ld.shared.f32 	%f98, [%r9+8];
	fma.rn.f32 	%f99, %f97, %f98, %f96;
	ld.shared.f32 	%f100, [%r8+12];
	ld.shared.f32 	%f101, [%r9+12];
	fma.rn.f32 	%f102, %f100, %f101, %f99;
	ld.shared.f32 	%f103, [%r8+16];
	ld.shared.f32 	%f104, [%r9+16];
	fma.rn.f32 	%f105, %f103, %f104, %f102;
	ld.shared.f32 	%f106, [%r8+20];
	ld.shared.f32 	%f107, [%r9+20];
	fma.rn.f32 	%f108, %f106, %f107, %f105;
	ld.shared.f32 	%f109, [%r8+24];
	ld.shared.f32 	%f110, [%r9+24];
	fma.rn.f32 	%f111, %f109, %f110, %f108;
	ld.shared.f32 	%f112, [%r8+28];
	ld.shared.f32 	%f113, [%r9+28];
	fma.rn.f32 	%f114, %f112, %f113, %f111;
	ld.shared.f32 	%f115, [%r8+32];
	ld.shared.f32 	%f116, [%r9+32];
	fma.rn.f32 	%f117, %f115, %f116, %f114;
	ld.shared.f32 	%f118, [%r8+36];
	ld.shared.f32 	%f119, [%r9+36];
	fma.rn.f32 	%f120, %f118, %f119, %f117;
	ld.shared.f32 	%f121, [%r8+40];
	ld.shared.f32 	%f122, [%r9+40];
	fma.rn.f32 	%f123, %f121, %f122, %f120;
	ld.shared.f32 	%f124, [%r8+44];
	ld.shared.f32 	%f125, [%r9+44];
	fma.rn.f32 	%f126, %f124, %f125, %f123;
	ld.shared.f32 	%f127, [%r8+48];
	ld.shared.f32 	%f128, [%r9+48];
	fma.rn.f32 	%f129, %f127, %f128, %f126;
	ld.shared.f32 	%f130, [%r8+52];
	ld.shared.f32 	%f131, [%r9+52];
	fma.rn.f32 	%f132, %f130, %f131, %f129;
	ld.shared.f32 	%f133, [%r8+56];
	ld.shared.f32 	%f134, [%r9+56];
	fma.rn.f32 	%f135, %f133, %f134, %f132;
	ld.shared.f32 	%f136, [%r8+60];
	ld.shared.f32 	%f137, [%r9+60];
	fma.rn.f32 	%f2, %f136, %f137, %f135;
	bar.sync 	0;
	ld.global.nc.v4.f32 	{%f138, %f139, %f140, %f141}, [%rd1+128];
	st.shared.v4.f32 	[%r3], {%f138, %f139, %f140, %f141};
	ld.global.nc.f32 	%f142, [%rd2+128];
	st.shared.f32 	[%r7], %f142;
	@%p3 bra 	$L__BB0_6;
	ld.global.nc.f32 	%f143, [%rd3+6272];
	st.shared.f32 	[%r7+192], %f143;
$L__BB0_6:
	setp.gt.u32 	%p4, %r1, 15;
	bar.sync 	0;
	ld.shared.f32 	%f144, [%r8];
	ld.shared.f32 	%f145, [%r9];
	fma.rn.f32 	%f146, %f144, %f145, %f2;
	ld.shared.f32 	%f147, [%r8+4];
	ld.shared.f32 	%f148, [%r9+4];
	fma.rn.f32 	%f149, %f147, %f148, %f146;
	ld.shared.f32 	%f150, [%r8+8];
	ld.shared.f32 	%f151, [%r9+8];
	fma.rn.f32 	%f152, %f150, %f151, %f149;
	ld.shared.f32 	%f153, [%r8+12];
	ld.shared.f32 	%f154, [%r9+12];
	fma.rn.f32 	%f155, %f153, %f154, %f152;
	ld.shared.f32 	%f156, [%r8+16];
	ld.shared.f32 	%f157, [%r9+16];
	fma.rn.f32 	%f158, %f156, %f157, %f155;
	ld.shared.f32 	%f159, [%r8+20];
	ld.shared.f32 	%f160, [%r9+20];
	fma.rn.f32 	%f161, %f159, %f160, %f158;
	ld.shared.f32 	%f162, [%r8+24];
	ld.shared.f32 	%f163, [%r9+24];
	fma.rn.f32 	%f164, %f162, %f163, %f161;
	ld.shared.f32 	%f165, [%r8+28];
	ld.shared.f32 	%f166, [%r9+28];
	fma.rn.f32 	%f167, %f165, %f166, %f164;
	ld.shared.f32 	%f168, [%r8+32];
	ld.shared.f32 	%f169, [%r9+32];
	fma.rn.f32 	%f170, %f168, %f169, %f167;
	ld.shared.f32 	%f171, [%r8+36];
	ld.shared.f32 	%f172, [%r9+36];
	fma.rn.f32 	%f173, %f171, %f172, %f170;
	ld.shared.f32 	%f174, [%r8+40];
	ld.shared.f32 	%f175, [%r9+40];
	fma.rn.f32 	%f176, %f174, %f175, %f173;
	ld.shared.f32 	%f177, [%r8+44];
	ld.shared.f32 	%f178, [%r9+44];
	fma.rn.f32 	%f179, %f177, %f178, %f176;
	ld.shared.f32 	%f180, [%r8+48];
	ld.shared.f32 	%f181, [%r9+48];
	fma.rn.f32 	%f182, %f180, %f181, %f179;
	ld.shared.f32 	%f183, [%r8+52];
	ld.shared.f32 	%f184, [%r9+52];
	fma.rn.f32 	%f185, %f183, %f184, %f182;
	ld.shared.f32 	%f186, [%r8+56];
	ld.shared.f32 	%f187, [%r9+56];
	fma.rn.f32 	%f188, %f186, %f187, %f185;
	ld.shared.f32 	%f189, [%r8+60];
	ld.shared.f32 	%f190, [%r9+60];
	fma.rn.f32 	%f3, %f189, %f190, %f188;
	bar.sync 	0;
	ld.global.nc.v4.f32 	{%f191, %f192, %f193, %f194}, [%rd1+192];
	st.shared.v4.f32 	[%r3], {%f191, %f192, %f193, %f194};
	ld.global.nc.f32 	%f195, [%rd2+192];
	st.shared.f32 	[%r7], %f195;
	@%p4 bra 	$L__BB0_8;
	ld.global.nc.f32 	%f196, [%rd3+6336];
	st.shared.f32 	[%r7+192], %f196;
$L__BB0_8:
	setp.gt.u32 	%p5, %r1, 15;
	bar.sync 	0;
	ld.shared.f32 	%f197, [%r8];
	ld.shared.f32 	%f198, [%r9];
	fma.rn.f32 	%f199, %f197, %f198, %f3;
	ld.shared.f32 	%f200, [%r8+4];
	ld.shared.f32 	%f201, [%r9+4];
	fma.rn.f32 	%f202, %f200, %f201, %f199;
	ld.shared.f32 	%f203, [%r8+8];
	ld.shared.f32 	%f204, [%r9+8];
	fma.rn.f32 	%f205, %f203, %f204, %f202;
	ld.shared.f32 	%f206, [%r8+12];
	ld.shared.f32 	%f207, [%r9+12];
	fma.rn.f32 	%f208, %f206, %f207, %f205;
	ld.shared.f32 	%f209, [%r8+16];
	ld.shared.f32 	%f210, [%r9+16];
	fma.rn.f32 	%f211, %f209, %f210, %f208;
	ld.shared.f32 	%f212, [%r8+20];
	ld.shared.f32 	%f213, [%r9+20];
	fma.rn.f32 	%f214, %f212, %f213, %f211;
	ld.shared.f32 	%f215, [%r8+24];
	ld.shared.f32 	%f216, [%r9+24];
	fma.rn.f32 	%f217, %f215, %f216, %f214;
	ld.shared.f32 	%f218, [%r8+28];
	ld.shared.f32 	%f219, [%r9+28];
	fma.rn.f32 	%f220, %f218, %f219, %f217;
	ld.shared.f32 	%f221, [%r8+32];
	ld.shared.f32 	%f222, [%r9+32];
	fma.rn.f32 	%f223, %f221, %f222, %f220;
	ld.shared.f32 	%f224, [%r8+36];
	ld.shared.f32 	%f225, [%r9+36];
	fma.rn.f32 	%f226, %f224, %f225, %f223;
	ld.shared.f32 	%f227, [%r8+40];
	ld.shared.f32 	%f228, [%r9+40];
	fma.rn.f32 	%f229, %f227, %f228, %f226;
	ld.shared.f32 	%f230, [%r8+44];
	ld.shared.f32 	%f231, [%r9+44];
	fma.rn.f32 	%f232, %f230, %f231, %f229;
	ld.shared.f32 	%f233, [%r8+48];
	ld.shared.f32 	%f234, [%r9+48];
	fma.rn.f32 	%f235, %f233, %f234, %f232;
	ld.shared.f32 	%f236, [%r8+52];
	ld.shared.f32 	%f237, [%r9+52];
	fma.rn.f32 	%f238, %f236, %f237, %f235;
	ld.shared.f32 	%f239, [%r8+56];
	ld.shared.f32 	%f240, [%r9+56];
	fma.rn.f32 	%f241, %f239, %f240, %f238;
	ld.shared.f32 	%f242, [%r8+60];
	ld.shared.f32 	%f243, [%r9+60];
	fma.rn.f32 	%f4, %f242, %f243, %f241;
	bar.sync 	0;
	ld.global.nc.v4.f32 	{%f244, %f245, %f246, %f247}, [%rd1+256];
	st.shared.v4.f32 	[%r3], {%f244, %f245, %f246, %f247};
	ld.global.nc.f32 	%f248, [%rd2+256];
	st.shared.f32 	[%r7], %f248;
	@%p5 bra 	$L__BB0_10;
	ld.global.nc.f32 	%f249, [%rd3+6400];
	st.shared.f32 	[%r7+192], %f249;
$L__BB0_10:
	setp.gt.u32 	%p6, %r1, 15;
	bar.sync 	0;
	ld.shared.f32 	%f250, [%r8];
	ld.shared.f32 	%f251, [%r9];
	fma.rn.f32 	%f252, %f250, %f251, %f4;
	ld.shared.f32 	%f253, [%r8+4];
	ld.shared.f32 	%f254, [%r9+4];
	fma.rn.f32 	%f255, %f253, %f254, %f252;
	ld.shared.f32 	%f256, [%r8+8];
	ld.shared.f32 	%f257, [%r9+8];
	fma.rn.f32 	%f258, %f256, %f257, %f255;
	ld.shared.f32 	%f259, [%r8+12];
	ld.shared.f32 	%f260, [%r9+12];
	fma.rn.f32 	%f261, %f259, %f260, %f258;
	ld.shared.f32 	%f262, [%r8+16];
	ld.shared.f32 	%f263, [%r9+16];
	fma.rn.f32 	%f264, %f262, %f263, %f261;
	ld.shared.f32 	%f265, [%r8+20];
	ld.shared.f32 	%f266, [%r9+20];
	fma.rn.f32 	%f267, %f265, %f266, %f264;
	ld.shared.f32 	%f268, [%r8+24];
	ld.shared.f32 	%f269, [%r9+24];
	fma.rn.f32 	%f270, %f268, %f269, %f267;
	ld.shared.f32 	%f271, [%r8+28];
	ld.shared.f32 	%f272, [%r9+28];
	fma.rn.f32 	%f273, %f271, %f272, %f270;
	ld.shared.f32 	%f274, [%r8+32];
	ld.shared.f32 	%f275, [%r9+32];
	fma.rn.f32 	%f276, %f274, %f275, %f273;
	ld.shared.f32 	%f277, [%r8+36];
	ld.shared.f32 	%f278, [%r9+36];
	fma.rn.f32 	%f279, %f277, %f278, %f276;
	ld.shared.f32 	%f280, [%r8+40];
	ld.shared.f32 	%f281, [%r9+40];
	fma.rn.f32 	%f282, %f280, %f281, %f279;
	ld.shared.f32 	%f283, [%r8+44];
	ld.shared.f32 	%f284, [%r9+44];
	fma.rn.f32 	%f285, %f283, %f284, %f282;
	ld.shared.f32 	%f286, [%r8+48];
	ld.shared.f32 	%f287, [%r9+48];
	fma.rn.f32 	%f288, %f286, %f287, %f285;
	ld.shared.f32 	%f289, [%r8+52];
	ld.shared.f32 	%f290, [%r9+52];
	fma.rn.f32 	%f291, %f289, %f290, %f288;
	ld.shared.f32 	%f292, [%r8+56];
	ld.shared.f32 	%f293, [%r9+56];
	fma.rn.f32 	%f294, %f292, %f293, %f291;
	ld.shared.f32 	%f295, [%r8+60];
	ld.shared.f32 	%f296, [%r9+60];
	fma.rn.f32 	%f5, %f295, %f296, %f294;
	bar.sync 	0;
	ld.global.nc.v4.f32 	{%f297, %f298, %f299, %f300}, [%rd1+320];
	st.shared.v4.f32 	[%r3], {%f297, %f298, %f299, %f300};
	ld.global.nc.f32 	%f301, [%rd2+320];
	st.shared.f32 	[%r7], %f301;
	@%p6 bra 	$L__BB0_12;
	ld.global.nc.f32 	%f302, [%rd3+6464];
	st.shared.f32 	[%r7+192], %f302;
$L__BB0_12:
	setp.gt.u32 	%p7, %r1, 15;
	bar.sync 	0;
	ld.shared.f32 	%f303, [%r8];
	ld.shared.f32 	%f304, [%r9];
	fma.rn.f32 	%f305, %f303, %f304, %f5;
	ld.shared.f32 	%f306, [%r8+4];
	ld.shared.f32 	%f307, [%r9+4];
	fma.rn.f32 	%f308, %f306, %f307, %f305;
	ld.shared.f32 	%f309, [%r8+8];
	ld.shared.f32 	%f310, [%r9+8];
	fma.rn.f32 	%f311, %f309, %f310, %f308;
	ld.shared.f32 	%f312, [%r8+12];
	ld.shared.f32 	%f313, [%r9+12];
	fma.rn.f32 	%f314, %f312, %f313, %f311;
	ld.shared.f32 	%f315, [%r8+16];
	ld.shared.f32 	%f316, [%r9+16];
	fma.rn.f32 	%f317, %f315, %f316, %f314;
	ld.shared.f32 	%f318, [%r8+20];
	ld.shared.f32 	%f319, [%r9+20];
	fma.rn.f32 	%f320, %f318, %f319, %f317;
	ld.shared.f32 	%f321, [%r8+24];
	ld.shared.f32 	%f322, [%r9+24];
	fma.rn.f32 	%f323, %f321, %f322, %f320;
	ld.shared.f32 	%f324, [%r8+28];
	ld.shared.f32 	%f325, [%r9+28];
	fma.rn.f32 	%f326, %f324, %f325, %f323;
	ld.shared.f32 	%f327, [%r8+32];
	ld.shared.f32 	%f328, [%r9+32];
	fma.rn.f32 	%f329, %f327, %f328, %f326;
	ld.shared.f32 	%f330, [%r8+36];
	ld.shared.f32 	%f331, [%r9+36];
	fma.rn.f32 	%f332, %f330, %f331, %f329;
	ld.shared.f32 	%f333, [%r8+40];
	ld.shared.f32 	%f334, [%r9+40];
	fma.rn.f32 	%f335, %f333, %f334, %f332;
	ld.shared.f32 	%f336, [%r8+44];
	ld.shared.f32 	%f337, [%r9+44];
	fma.rn.f32 	%f338, %f336, %f337, %f335;
	ld.shared.f32 	%f339, [%r8+48];
	ld.shared.f32 	%f340, [%r9+48];
	fma.rn.f32 	%f341, %f339, %f340, %f338;
	ld.shared.f32 	%f342, [%r8+52];
	ld.shared.f32 	%f343, [%r9+52];
	fma.rn.f32 	%f344, %f342, %f343, %f341;
	ld.shared.f32 	%f345, [%r8+56];
	ld.shared.f32 	%f346, [%r9+56];
	fma.rn.f32 	%f347, %f345, %f346, %f344;
	ld.shared.f32 	%f348, [%r8+60];
	ld.shared.f32 	%f349, [%r9+60];
	fma.rn.f32 	%f6, %f348, %f349, %f347;
	bar.sync 	0;
	ld.global.nc.v4.f32 	{%f350, %f351, %f352, %f353}, [%rd1+384];
	st.shared.v4.f32 	[%r3], {%f350, %f351, %f352, %f353};
	ld.global.nc.f32 	%f354, [%rd2+384];
	st.shared.f32 	[%r7], %f354;
	@%p7 bra 	$L__BB0_14;
	ld.global.nc.f32 	%f355, [%rd3+6528];
	st.shared.f32 	[%r7+192], %f355;
$L__BB0_14:
	setp.gt.u32 	%p8, %r1, 15;
	bar.sync 	0;
	ld.shared.f32 	%f356, [%r8];
	ld.shared.f32 	%f357, [%r9];
	fma.rn.f32 	%f358, %f356, %f357, %f6;
	ld.shared.f32 	%f359, [%r8+4];
	ld.shared.f32 	%f360, [%r9+4];
	fma.rn.f32 	%f361, %f359, %f360, %f358;
	ld.shared.f32 	%f362, [%r8+8];
	ld.shared.f32 	%f363, [%r9+8];
	fma.rn.f32 	%f364, %f362, %f363, %f361;
	ld.shared.f32 	%f365, [%r8+12];
	ld.shared.f32 	%f366, [%r9+12];
	fma.rn.f32 	%f367, %f365, %f366, %f364;
	ld.shared.f32 	%f368, [%r8+16];
	ld.shared.f32 	%f369, [%r9+16];
	fma.rn.f32 	%f370, %f368, %f369, %f367;
	ld.shared.f32 	%f371, [%r8+20];
	ld.shared.f32 	%f372, [%r9+20];
	fma.rn.f32 	%f373, %f371, %f372, %f370;
	ld.shared.f32 	%f374, [%r8+24];
	ld.shared.f32 	%f375, [%r9+24];
	fma.rn.f32 	%f376, %f374, %f375, %f373;
	ld.shared.f32 	%f377, [%r8+28];
	ld.shared.f32 	%f378, [%r9+28];
	fma.rn.f32 	%f379, %f377, %f378, %f376;
	ld.shared.f32 	%f380, [%r8+32];
	ld.shared.f32 	%f381, [%r9+32];
	fma.rn.f32 	%f382, %f380, %f381, %f379;
	ld.shared.f32 	%f383, [%r8+36];
	ld.shared.f32 	%f384, [%r9+36];
	fma.rn.f32 	%f385, %f383, %f384, %f382;
	ld.shared.f32 	%f386, [%r8+40];
	ld.shared.f32 	%f387, [%r9+40];
	fma.rn.f32 	%f388, %f386, %f387, %f385;
	ld.shared.f32 	%f389, [%r8+44];
	ld.shared.f32 	%f390, [%r9+44];
	fma.rn.f32 	%f391, %f389, %f390, %f388;
	ld.shared.f32 	%f392, [%r8+48];
	ld.shared.f32 	%f393, [%r9+48];
	fma.rn.f32 	%f394, %f392, %f393, %f391;
	ld.shared.f32 	%f395, [%r8+52];
	ld.shared.f32 	%f396, [%r9+52];
	fma.rn.f32 	%f397, %f395, %f396, %f394;
	ld.shared.f32 	%f398, [%r8+56];
	ld.shared.f32 	%f399, [%r9+56];
	fma.rn.f32 	%f400, %f398, %f399, %f397;
	ld.shared.f32 	%f401, [%r8+60];
	ld.shared.f32 	%f402, [%r9+60];
	fma.rn.f32 	%f7, %f401, %f402, %f400;
	bar.sync 	0;
	ld.global.nc.v4.f32 	{%f403, %f404, %f405, %f406}, [%rd1+448];
	st.shared.v4.f32 	[%r3], {%f403, %f404, %f405, %f406};
	ld.global.nc.f32 	%f407, [%rd2+448];
	st.shared.f32 	[%r7], %f407;
	@%p8 bra 	$L__BB0_16;
	ld.global.nc.f32 	%f408, [%rd3+6592];
	st.shared.f32 	[%r7+192], %f408;
$L__BB0_16:
	setp.gt.u32 	%p9, %r1, 15;
	bar.sync 	0;
	ld.shared.f32 	%f409, [%r8];
	ld.shared.f32 	%f410, [%r9];
	fma.rn.f32 	%f411, %f409, %f410, %f7;
	ld.shared.f32 	%f412, [%r8+4];
	ld.shared.f32 	%f413, [%r9+4];
	fma.rn.f32 	%f414, %f412, %f413, %f411;
	ld.shared.f32 	%f415, [%r8+8];
	ld.shared.f32 	%f416, [%r9+8];
	fma.rn.f32 	%f417, %f415, %f416, %f414;
	ld.shared.f32 	%f418, [%r8+12];
	ld.shared.f32 	%f419, [%r9+12];
	fma.rn.f32 	%f420, %f418, %f419, %f417;
	ld.shared.f32 	%f421, [%r8+16];
	ld.shared.f32 	%f422, [%r9+16];
	fma.rn.f32 	%f423, %f421, %f422, %f420;
	ld.shared.f32 	%f424, [%r8+20];
	ld.shared.f32 	%f425, [%r9+20];
	fma.rn.f32 	%f426, %f424, %f425, %f423;
	ld.shared.f32 	%f427, [%r8+24];
	ld.shared.f32 	%f428, [%r9+24];
	fma.rn.f32 	%f429, %f427, %f428, %f426;
	ld.shared.f32 	%f430, [%r8+28];
	ld.shared.f32 	%f431, [%r9+28];
	fma.rn.f32 	%f432, %f430, %f431, %f429;
	ld.shared.f32 	%f433, [%r8+32];
	ld.shared.f32 	%f434, [%r9+32];
	fma.rn.f32 	%f435, %f433, %f434, %f432;
	ld.shared.f32 	%f436, [%r8+36];
	ld.shared.f32 	%f437, [%r9+36];
	fma.rn.f32 	%f438, %f436, %f437, %f435;
	ld.shared.f32 	%f439, [%r8+40];
	ld.shared.f32 	%f440, [%r9+40];
	fma.rn.f32 	%f441, %f439, %f440, %f438;
	ld.shared.f32 	%f442, [%r8+44];
	ld.shared.f32 	%f443, [%r9+44];
	fma.rn.f32 	%f444, %f442, %f443, %f441;
	ld.shared.f32 	%f445, [%r8+48];
	ld.shared.f32 	%f446, [%r9+48];
	fma.rn.f32 	%f447, %f445, %f446, %f444;
	ld.shared.f32 	%f448, [%r8+52];
	ld.shared.f32 	%f449, [%r9+52];
	fma.rn.f32 	%f450, %f448, %f449, %f447;
	ld.shared.f32 	%f451, [%r8+56];
	ld.shared.f32 	%f452, [%r9+56];
	fma.rn.f32 	%f453, %f451, %f452, %f450;
	ld.shared.f32 	%f454, [%r8+60];
	ld.shared.f32 	%f455, [%r9+60];
	fma.rn.f32 	%f8, %f454, %f455, %f453;
	bar.sync 	0;
	ld.global.nc.v4.f32 	{%f456, %f457, %f458, %f459}, [%rd1+512];
	st.shared.v4.f32 	[%r3], {%f456, %f457, %f458, %f459};
	ld.global.nc.f32 	%f460, [%rd2+512];
	st.shared.f32 	[%r7], %f460;
	@%p9 bra 	$L__BB0_18;
	ld.global.nc.f32 	%f461, [%rd3+6656];
	st.shared.f32 	[%r7+192], %f461;
$L__BB0_18:
	setp.gt.u32 	%p10, %r1, 15;
	bar.sync 	0;
	ld.shared.f32 	%f462, [%r8];
	ld.shared.f32 	%f463, [%r9];
	fma.rn.f32 	%f464, %f462, %f463, %f8;
	ld.shared.f32 	%f465, [%r8+4];
	ld.shared.f32 	%f466, [%r9+4];
	fma.rn.f32 	%f467, %f465, %f466, %f464;
	ld.shared.f32 	%f468, [%r8+8];
	ld.shared.f32 	%f469, [%r9+8];
	fma.rn.f32 	%f470, %f468, %f469, %f467;
	ld.shared.f32 	%f471, [%r8+12];
	ld.shared.f32 	%f472, [%r9+12];
	fma.rn.f32 	%f473, %f471, %f472, %f470;
	ld.shared.f32 	%f474, [%r8+16];
	ld.shared.f32 	%f475, [%r9+16];
	fma.rn.f32 	%f476, %f474, %f475, %f473;
	ld.shared.f32 	%f477, [%r8+20];
	ld.shared.f32 	%f478, [%r9+20];
	fma.rn.f32 	%f479, %f477, %f478, %f476;
	ld.shared.f32 	%f480, [%r8+24];
	ld.shared.f32 	%f481, [%r9+24];
	fma.rn.f32 	%f482, %f480, %f481, %f479;
	ld.shared.f32 	%f483, [%r8+28];
	ld.shared.f32 	%f484, [%r9+28];
	fma.rn.f32 	%f485, %f483, %f484, %f482;
	ld.shared.f32 	%f486, [%r8+32];
	ld.shared.f32 	%f487, [%r9+32];
	fma.rn.f32 	%f488, %f486, %f487, %f485;
	ld.shared.f32 	%f489, [%r8+36];
	ld.shared.f32 	%f490, [%r9+36];
	fma.rn.f32 	%f491, %f489, %f490, %f488;
	ld.shared.f32 	%f492, [%r8+40];
	ld.shared.f32 	%f493, [%r9+40];
	fma.rn.f32 	%f494, %f492, %f493, %f491;
	ld.shared.f32 	%f495, [%r8+44];
	ld.shared.f32 	%f496, [%r9+44];
	fma.rn.f32 	%f497, %f495, %f496, %f494;
	ld.shared.f32 	%f498, [%r8+48];
	ld.shared.f32 	%f499, [%r9+48];
	fma.rn.f32 	%f500, %f498, %f499, %f497;
	ld.shared.f32 	%f501, [%r8+52];
	ld.shared.f32 	%f502, [%r9+52];
	fma.rn.f32 	%f503, %f501, %f502, %f500;
	ld.shared.f32 	%f504, [%r8+56];
	ld.shared.f32 	%f505, [%r9+56];
	fma.rn.f32 	%f506, %f504, %f505, %f503;
	ld.shared.f32 	%f507, [%r8+60];
	ld.shared.f32 	%f508, [%r9+60];
	fma.rn.f32 	%f9, %f507, %f508, %f506;
	bar.sync 	0;
	ld.global.nc.v4.f32 	{%f509, %f510, %f511, %f512}, [%rd1+576];
	st.shared.v4.f32 	[%r3], {%f509, %f510, %f511, %f512};
	ld.global.nc.f32 	%f513, [%rd2+576];
	st.shared.f32 	[%r7], %f513;
	@%p10 bra 	$L__BB0_20;
	ld.global.nc.f32 	%f514, [%rd3+6720];
	st.shared.f32 	[%r7+192], %f514;
$L__BB0_20:
	setp.gt.u32 	%p11, %r1, 15;
	bar.sync 	0;
	ld.shared.f32 	%f515, [%r8];
	ld.shared.f32 	%f516, [%r9];
	fma.rn.f32 	%f517, %f515, %f516, %f9;
	ld.shared.f32 	%f518, [%r8+4];
	ld.shared.f32 	%f519, [%r9+4];
	fma.rn.f32 	%f520, %f518, %f519, %f517;
	ld.shared.f32 	%f521, [%r8+8];
	ld.shared.f32 	%f522, [%r9+8];
	fma.rn.f32 	%f523, %f521, %f522, %f520;
	ld.shared.f32 	%f524, [%r8+12];
	ld.shared.f32 	%f525, [%r9+12];
	fma.rn.f32 	%f526, %f524, %f525, %f523;
	ld.shared.f32 	%f527, [%r8+16];
	ld.shared.f32 	%f528, [%r9+16];
	fma.rn.f32 	%f529, %f527, %f528, %f526;
	ld.shared.f32 	%f530, [%r8+20];
	ld.shared.f32 	%f531, [%r9+20];
	fma.rn.f32 	%f532, %f530, %f531, %f529;
	ld.shared.f32 	%f533, [%r8+24];
	ld.shared.f32 	%f534, [%r9+24];
	fma.rn.f32 	%f535, %f533, %f534, %f532;
	ld.shared.f32 	%f536, [%r8+28];
	ld.shared.f32 	%f537, [%r9+28];
	fma.rn.f32 	%f538, %f536, %f537, %f535;
	ld.shared.f32 	%f539, [%r8+32];
	ld.shared.f32 	%f540, [%r9+32];
	fma.rn.f32 	%f541, %f539, %f540, %f538;
	ld.shared.f32 	%f542, [%r8+36];
	ld.shared.f32 	%f543, [%r9+36];
	fma.rn.f32 	%f544, %f542, %f543, %f541;
	ld.shared.f32 	%f545, [%r8+40];
	ld.shared.f32 	%f546, [%r9+40];
	fma.rn.f32 	%f547, %f545, %f546, %f544;
	ld.shared.f32 	%f548, [%r8+44];
	ld.shared.f32 	%f549, [%r9+44];
	fma.rn.f32 	%f550, %f548, %f549, %f547;
	ld.shared.f32 	%f551, [%r8+48];
	ld.shared.f32 	%f552, [%r9+48];
	fma.rn.f32 	%f553, %f551, %f552, %f550;
	ld.shared.f32 	%f554, [%r8+52];
	ld.shared.f32 	%f555, [%r9+52];
	fma.rn.f32 	%f556, %f554, %f555, %f553;
	ld.shared.f32 	%f557, [%r8+56];
	ld.shared.f32 	%f558, [%r9+56];
	fma.rn.f32 	%f559, %f557, %f558, %f556;
	ld.shared.f32 	%f560, [%r8+60];
	ld.shared.f32 	%f561, [%r9+60];
	fma.rn.f32 	%f10, %f560, %f561, %f559;
	bar.sync 	0;
	ld.global.nc.v4.f32 	{%f562, %f563, %f564, %f565}, [%rd1+640];
	st.shared.v4.f32 	[%r3], {%f562, %f563, %f564, %f565};
	ld.global.nc.f32 	%f566, [%rd2+640];
	st.shared.f32 	[%r7], %f566;
	@%p11 bra 	$L__BB0_22;
	ld.global.nc.f32 	%f567, [%rd3+6784];
	st.shared.f32 	[%r7+192], %f567;
$L__BB0_22:
	setp.gt.u32 	%p12, %r1, 15;
	bar.sync 	0;
	ld.shared.f32 	%f568, [%r8];
	ld.shared.f32 	%f569, [%r9];
	fma.rn.f32 	%f570, %f568, %f569, %f10;
	ld.shared.f32 	%f571, [%r8+4];
	ld.shared.f32 	%f572, [%r9+4];
	fma.rn.f32 	%f573, %f571, %f572, %f570;
	ld.shared.f32 	%f574, [%r8+8];
	ld.shared.f32 	%f575, [%r9+8];
	fma.rn.f32 	%f576, %f574, %f575, %f573;
	ld.shared.f32 	%f577, [%r8+12];
	ld.shared.f32 	%f578, [%r9+12];
	fma.rn.f32 	%f579, %f577, %f578, %f576;
	ld.shared.f32 	%f580, [%r8+16];
	ld.shared.f32 	%f581, [%r9+16];
	fma.rn.f32 	%f582, %f580, %f581, %f579;
	ld.shared.f32 	%f583, [%r8+20];
	ld.shared.f32 	%f584, [%r9+20];
	fma.rn.f32 	%f585, %f583, %f584, %f582;
	ld.shared.f32 	%f586, [%r8+24];
	ld.shared.f32 	%f587, [%r9+24];
	fma.rn.f32 	%f588, %f586, %f587, %f585;
	ld.shared.f32 	%f589, [%r8+28];
	ld.shared.f32 	%f590, [%r9+28];
	fma.rn.f32 	%f591, %f589, %f590, %f588;
	ld.shared.f32 	%f592, [%r8+32];
	ld.shared.f32 	%f593, [%r9+32];
	fma.rn.f32 	%f594, %f592, %f593, %f591;
	ld.shared.f32 	%f595, [%r8+36];
	ld.shared.f32 	%f596, [%r9+36];
	fma.rn.f32 	%f597, %f595, %f596, %f594;
	ld.shared.f32 	%f598, [%r8+40];
	ld.shared.f32 	%f599, [%r9+40];
	fma.rn.f32 	%f600, %f598, %f599, %f597;
	ld.shared.f32 	%f601, [%r8+44];
	ld.shared.f32 	%f602, [%r9+44];
	fma.rn.f32 	%f603, %f601, %f602, %f600;
	ld.shared.f32 	%f604, [%r8+48];
	ld.shared.f32 	%f605, [%r9+48];
	fma.rn.f32 	%f606, %f604, %f605, %f603;
	ld.shared.f32 	%f607, [%r8+52];
	ld.shared.f32 	%f608, [%r9+52];
	fma.rn.f32 	%f609, %f607, %f608, %f606;
	ld.shared.f32 	%f610, [%r8+56];
	ld.shared.f32 	%f611, [%r9+56];
	fma.rn.f32 	%f612, %f610, %f611, %f609;
	ld.shared.f32 	%f613, [%r8+60];
	ld.shared.f32 	%f614, [%r9+60];
	fma.rn.f32 	%f11, %f613, %f614, %f612;
	bar.sync 	0;
	ld.global.nc.v4.f32 	{%f615, %f616, %f617, %f618}, [%rd1+704];
	st.shared.v4.f32 	[%r3], {%f615, %f616, %f617, %f618};
	ld.global.nc.f32 	%f619, [%rd2+704];
	st.shared.f32 	[%r7], %f619;
	@%p12 bra 	$L__BB0_24;
	ld.global.nc.f32 	%f620, [%rd3+6848];
	st.shared.f32 	[%r7+192], %f620;
$L__BB0_24:
	setp.gt.u32 	%p13, %r1, 15;
	bar.sync 	0;
	ld.shared.f32 	%f621, [%r8];
	ld.shared.f32 	%f622, [%r9];
	fma.rn.f32 	%f623, %f621, %f622, %f11;
	ld.shared.f32 	%f624, [%r8+4];
	ld.shared.f32 	%f625, [%r9+4];
	fma.rn.f32 	%f626, %f624, %f625, %f623;
	ld.shared.f32 	%f627, [%r8+8];
	ld.shared.f32 	%f628, [%r9+8];
	fma.rn.f32 	%f629, %f627, %f628, %f626;
	ld.shared.f32 	%f630, [%r8+12];
	ld.shared.f32 	%f631, [%r9+12];
	fma.rn.f32 	%f632, %f630, %f631, %f629;
	ld.shared.f32 	%f633, [%r8+16];
	ld.shared.f32 	%f634, [%r9+16];
	fma.rn.f32 	%f635, %f633, %f634, %f632;
	ld.shared.f32 	%f636, [%r8+20];
	ld.shared.f32 	%f637, [%r9+20];
	fma.rn.f32 	%f638, %f636, %f637, %f635;
	ld.shared.f32 	%f639, [%r8+24];
	ld.shared.f32 	%f640, [%r9+24];
	fma.rn.f32 	%f641, %f639, %f640, %f638;
	ld.shared.f32 	%f642, [%r8+28];
	ld.shared.f32 	%f643, [%r9+28];
	fma.rn.f32 	%f644, %f642, %f643, %f641;
	ld.shared.f32 	%f645, [%r8+32];
	ld.shared.f32 	%f646, [%r9+32];
	fma.rn.f32 	%f647, %f645, %f646, %f644;
	ld.shared.f32 	%f648, [%r8+36];
	ld.shared.f32 	%f649, [%r9+36];
	fma.rn.f32 	%f650, %f648, %f649, %f647;
	ld.shared.f32 	%f651, [%r8+40];
	ld.shared.f32 	%f652, [%r9+40];
	fma.rn.f32 	%f653, %f651, %f652, %f650;
	ld.shared.f32 	%f654, [%r8+44];
	ld.shared.f32 	%f655, [%r9+44];
	fma.rn.f32 	%f656, %f654, %f655, %f653;
	ld.shared.f32 	%f657, [%r8+48];
	ld.shared.f32 	%f658, [%r9+48];
	fma.rn.f32 	%f659, %f657, %f658, %f656;
	ld.shared.f32 	%f660, [%r8+52];
	ld.shared.f32 	%f661, [%r9+52];
	fma.rn.f32 	%f662, %f660, %f661, %f659;
	ld.shared.f32 	%f663, [%r8+56];
	ld.shared.f32 	%f664, [%r9+56];
	fma.rn.f32 	%f665, %f663, %f664, %f662;
	ld.shared.f32 	%f666, [%r8+60];
	ld.shared.f32 	%f667, [%r9+60];
	fma.rn.f32 	%f12, %f666, %f667, %f665;
	bar.sync 	0;
	ld.global.nc.v4.f32 	{%f668, %f669, %f670, %f671}, [%rd1+768];
	st.shared.v4.f32 	[%r3], {%f668, %f669, %f670, %f671};
	ld.global.nc.f32 	%f672, [%rd2+768];
	st.shared.f32 	[%r7], %f672;
	@%p13 bra 	$L__BB0_26;
	ld.global.nc.f32 	%f673, [%rd3+6912];
	st.shared.f32 	[%r7+192], %f673;
$L__BB0_26:
	setp.gt.u32 	%p14, %r1, 15;
	bar.sync 	0;
	ld.shared.f32 	%f674, [%r8];
	ld.shared.f32 	%f675, [%r9];
	fma.rn.f32 	%f676, %f674, %f675, %f12;
	ld.shared.f32 	%f677, [%r8+4];
	ld.shared.f32 	%f678, [%r9+4];
	fma.rn.f32 	%f679, %f677, %f678, %f676;
	ld.shared.f32 	%f680, [%r8+8];
	ld.shared.f32 	%f681, [%r9+8];
	fma.rn.f32 	%f682, %f680, %f681, %f679;
	ld.shared.f32 	%f683, [%r8+12];
	ld.shared.f32 	%f684, [%r9+12];
	fma.rn.f32 	%f685, %f683, %f684, %f682;
	ld.shared.f32 	%f686, [%r8+16];
	ld.shared.f32 	%f687, [%r9+16];
	fma.rn.f32 	%f688, %f686, %f687, %f685;
	ld.shared.f32 	%f689, [%r8+20];
	ld.shared.f32 	%f690, [%r9+20];
	fma.rn.f32 	%f691, %f689, %f690, %f688;
	ld.shared.f32 	%f692, [%r8+24];
	ld.shared.f32 	%f693, [%r9+24];
	fma.rn.f32 	%f694, %f692, %f693, %f691;
	ld.shared.f32 	%f695, [%r8+28];
	ld.shared.f32 	%f696, [%r9+28];
	fma.rn.f32 	%f697, %f695, %f696, %f694;
	ld.shared.f32 	%f698, [%r8+32];
	ld.shared.f32 	%f699, [%r9+32];
	fma.rn.f32 	%f700, %f698, %f699, %f697;
	ld.shared.f32 	%f701, [%r8+36];
	ld.shared.f32 	%f702, [%r9+36];
	fma.rn.f32 	%f703, %f701, %f702, %f700;
	ld.shared.f32 	%f704, [%r8+40];
	ld.shared.f32 	%f705, [%r9+40];
	fma.rn.f32 	%f706, %f704, %f705, %f703;
	ld.shared.f32 	%f707, [%r8+44];
	ld.shared.f32 	%f708, [%r9+44];
	fma.rn.f32 	%f709, %f707, %f708, %f706;
	ld.shared.f32 	%f710, [%r8+48];
	ld.shared.f32 	%f711, [%r9+48];
	fma.rn.f32 	%f712, %f710, %f711, %f709;
	ld.shared.f32 	%f713, [%r8+52];
	ld.shared.f32 	%f714, [%r9+52];
	fma.rn.f32 	%f715, %f713, %f714, %f712;
	ld.shared.f32 	%f716, [%r8+56];
	ld.shared.f32 	%f717, [%r9+56];
	fma.rn.f32 	%f718, %f716, %f717, %f715;
	ld.shared.f32 	%f719, [%r8+60];
	ld.shared.f32 	%f720, [%r9+60];
	fma.rn.f32 	%f13, %f719, %f720, %f718;
	bar.sync 	0;
	ld.global.nc.v4.f32 	{%f721, %f722, %f723, %f724}, [%rd1+832];
	st.shared.v4.f32 	[%r3], {%f721, %f722, %f723, %f724};
	ld.global.nc.f32 	%f725, [%rd2+832];
	st.shared.f32 	[%r7], %f725;
	@%p14 bra 	$L__BB0_28;
	ld.global.nc.f32 	%f726, [%rd3+6976];
	st.shared.f32 	[%r7+192], %f726;
$L__BB0_28:
	setp.gt.u32 	%p15, %r1, 15;
	bar.sync 	0;
	ld.shared.f32 	%f727, [%r8];
	ld.shared.f32 	%f728, [%r9];
	fma.rn.f32 	%f729, %f727, %f728, %f13;
	ld.shared.f32 	%f730, [%r8+4];
	ld.shared.f32 	%f731, [%r9+4];
	fma.rn.f32 	%f732, %f730, %f731, %f729;
	ld.shared.f32 	%f733, [%r8+8];
	ld.shared.f32 	%f734, [%r9+8];
	fma.rn.f32 	%f735, %f733, %f734, %f732;
	ld.shared.f32 	%f736, [%r8+12];
	ld.shared.f32 	%f737, [%r9+12];
	fma.rn.f32 	%f738, %f736, %f737, %f735;
	ld.shared.f32 	%f739, [%r8+16];
	ld.shared.f32 	%f740, [%r9+16];
	fma.rn.f32 	%f741, %f739, %f740, %f738;
	ld.shared.f32 	%f742, [%r8+20];
	ld.shared.f32 	%f743, [%r9+20];
	fma.rn.f32 	%f744, %f742, %f743, %f741;
	ld.shared.f32 	%f745, [%r8+24];
	ld.shared.f32 	%f746, [%r9+24];
	fma.rn.f32 	%f747, %f745, %f746, %f744;
	ld.shared.f32 	%f748, [%r8+28];
	ld.shared.f32 	%f749, [%r9+28];
	fma.rn.f32 	%f750, %f748, %f749, %f747;
	ld.shared.f32 	%f751, [%r8+32];
	ld.shared.f32 	%f752, [%r9+32];
	fma.rn.f32 	%f753, %f751, %f752, %f750;
	ld.shared.f32 	%f754, [%r8+36];
	ld.shared.f32 	%f755, [%r9+36];
	fma.rn.f32 	%f756, %f754, %f755, %f753;
	ld.shared.f32 	%f757, [%r8+40];
	ld.shared.f32 	%f758, [%r9+40];
	fma.rn.f32 	%f759, %f757, %f758, %f756;
	ld.shared.f32 	%f760, [%r8+44];
	ld.shared.f32 	%f761, [%r9+44];
	fma.rn.f32 	%f762, %f760, %f761, %f759;
	ld.shared.f32 	%f763, [%r8+48];
	ld.shared.f32 	%f764, [%r9+48];
	fma.rn.f32 	%f765, %f763, %f764, %f762;
	ld.shared.f32 	%f766, [%r8+52];
	ld.shared.f32 	%f767, [%r9+52];
	fma.rn.f32 	%f768, %f766, %f767, %f765;
	ld.shared.f32 	%f769, [%r8+56];
	ld.shared.f32 	%f770, [%r9+56];
	fma.rn.f32 	%f771, %f769, %f770, %f768;
	ld.shared.f32 	%f772, [%r8+60];
	ld.shared.f32 	%f773, [%r9+60];
	fma.rn.f32 	%f14, %f772, %f773, %f771;
	bar.sync 	0;
	ld.global.nc.v4.f32 	{%f774, %f775, %f776, %f777}, [%rd1+896];
	st.shared.v4.f32 	[%r3], {%f774, %f775, %f776, %f777};
	ld.global.nc.f32 	%f778, [%rd2+896];
	st.shared.f32 	[%r7], %f778;
	@%p15 bra 	$L__BB0_30;
	ld.global.nc.f32 	%f779, [%rd3+7040];
	st.shared.f32 	[%r7+192], %f779;
$L__BB0_30:
	setp.gt.u32 	%p16, %r1, 15;
	bar.sync 	0;
	ld.shared.f32 	%f780, [%r8];
	ld.shared.f32 	%f781, [%r9];
	fma.rn.f32 	%f782, %f780, %f781, %f14;
	ld.shared.f32 	%f783, [%r8+4];
	ld.shared.f32 	%f784, [%r9+4];
	fma.rn.f32 	%f785, %f783, %f784, %f782;
	ld.shared.f32 	%f786, [%r8+8];
	ld.shared.f32 	%f787, [%r9+8];
	fma.rn.f32 	%f788, %f786, %f787, %f785;
	ld.shared.f32 	%f789, [%r8+12];
	ld.shared.f32 	%f790, [%r9+12];
	fma.rn.f32 	%f791, %f789, %f790, %f788;
	ld.shared.f32 	%f792, [%r8+16];
	ld.shared.f32 	%f793, [%r9+16];
	fma.rn.f32 	%f794, %f792, %f793, %f791;
	ld.shared.f32 	%f795, [%r8+20];
	ld.shared.f32 	%f796, [%r9+20];
	fma.rn.f32 	%f797, %f795, %f796, %f794;
	ld.shared.f32 	%f798, [%r8+24];
	ld.shared.f32 	%f799, [%r9+24];
	fma.rn.f32 	%f800, %f798, %f799, %f797;
	ld.shared.f32 	%f801, [%r8+28];
	ld.shared.f32 	%f802, [%r9+28];
	fma.rn.f32 	%f803, %f801, %f802, %f800;
	ld.shared.f32 	%f804, [%r8+32];
	ld.shared.f32 	%f805, [%r9+32];
	fma.rn.f32 	%f806, %f804, %f805, %f803;
	ld.shared.f32 	%f807, [%r8+36];
	ld.shared.f32 	%f808, [%r9+36];
	fma.rn.f32 	%f809, %f807, %f808, %f806;
	ld.shared.f32 	%f810, [%r8+40];
	ld.shared.f32 	%f811, [%r9+40];
	fma.rn.f32 	%f812, %f810, %f811, %f809;
	ld.shared.f32 	%f813, [%r8+44];
	ld.shared.f32 	%f814, [%r9+44];
	fma.rn.f32 	%f815, %f813, %f814, %f812;
	ld.shared.f32 	%f816, [%r8+48];
	ld.shared.f32 	%f817, [%r9+48];
	fma.rn.f32 	%f818, %f816, %f817, %f815;
	ld.shared.f32 	%f819, [%r8+52];
	ld.shared.f32 	%f820, [%r9+52];
	fma.rn.f32 	%f821, %f819, %f820, %f818;
	ld.shared.f32 	%f822, [%r8+56];
	ld.shared.f32 	%f823, [%r9+56];
	fma.rn.f32 	%f824, %f822, %f823, %f821;
	ld.shared.f32 	%f825, [%r8+60];
	ld.shared.f32 	%f826, [%r9+60];
	fma.rn.f32 	%f15, %f825, %f826, %f824;
	bar.sync 	0;
	ld.global.nc.v4.f32 	{%f827, %f828, %f829, %f830}, [%rd1+960];
	st.shared.v4.f32 	[%r3], {%f827, %f828, %f829, %f830};
	ld.global.nc.f32 	%f831, [%rd2+960];
	st.shared.f32 	[%r7], %f831;
	@%p16 bra 	$L__BB0_32;
	ld.global.nc.f32 	%f832, [%rd3+7104];
	st.shared.f32 	[%r7+192], %f832;
$L__BB0_32:
	setp.gt.u32 	%p17, %r1, 15;
	bar.sync 	0;
	ld.shared.f32 	%f833, [%r8];
	ld.shared.f32 	%f834, [%r9];
	fma.rn.f32 	%f835, %f833, %f834, %f15;
	ld.shared.f32 	%f836, [%r8+4];
	ld.shared.f32 	%f837, [%r9+4];
	fma.rn.f32 	%f838, %f836, %f837, %f835;
	ld.shared.f32 	%f839, [%r8+8];
	ld.shared.f32 	%f840, [%r9+8];
	fma.rn.f32 	%f841, %f839, %f840, %f838;
	ld.shared.f32 	%f842, [%r8+12];
	ld.shared.f32 	%f843, [%r9+12];
	fma.rn.f32 	%f844, %f842, %f843, %f841;
	ld.shared.f32 	%f845, [%r8+16];
	ld.shared.f32 	%f846, [%r9+16];
	fma.rn.f32 	%f847, %f845, %f846, %f844;
	ld.shared.f32 	%f848, [%r8+20];
	ld.shared.f32 	%f849, [%r9+20];
	fma.rn.f32 	%f850, %f848, %f849, %f847;
	ld.shared.f32 	%f851, [%r8+24];
	ld.shared.f32 	%f852, [%r9+24];
	fma.rn.f32 	%f853, %f851, %f852, %f850;
	ld.shared.f32 	%f854, [%r8+28];
	ld.shared.f32 	%f855, [%r9+28];
	fma.rn.f32 	%f856, %f854, %f855, %f853;
	ld.shared.f32 	%f857, [%r8+32];
	ld.shared.f32 	%f858, [%r9+32];
	fma.rn.f32 	%f859, %f857, %f858, %f856;
	ld.shared.f32 	%f860, [%r8+36];
	ld.shared.f32 	%f861, [%r9+36];
	fma.rn.f32 	%f862, %f860, %f861, %f859;
	ld.shared.f32 	%f863, [%r8+40];
	ld.shared.f32 	%f864, [%r9+40];
	fma.rn.f32 	%f865, %f863, %f864, %f862;
	ld.shared.f32 	%f866, [%r8+44];
	ld.shared.f32 	%f867, [%r9+44];
	fma.rn.f32 	%f868, %f866, %f867, %f865;
	ld.shared.f32 	%f869, [%r8+48];
	ld.shared.f32 	%f870, [%r9+48];
	fma.rn.f32 	%f871, %f869, %f870, %f868;
	ld.shared.f32 	%f872, [%r8+52];
	ld.shared.f32 	%f873, [%r9+52];
	fma.rn.f32 	%f874, %f872, %f873, %f871;
	ld.shared.f32 	%f875, [%r8+56];
	ld.shared.f32 	%f876, [%r9+56];
	fma.rn.f32 	%f877, %f875, %f876, %f874;
	ld.shared.f32 	%f878, [%r8+60];
	ld.shared.f32 	%f879, [%r9+60];
	fma.rn.f32 	%f16, %f878, %f879, %f877;
	bar.sync 	0;
	ld.global.nc.v4.f32 	{%f880, %f881, %f882, %f883}, [%rd1+1024];
	st.shared.v4.f32 	[%r3], {%f880, %f881, %f882, %f883};
	ld.global.nc.f32 	%f884, [%rd2+1024];
	st.shared.f32 	[%r7], %f884;
	@%p17 bra 	$L__BB0_34;
	ld.global.nc.f32 	%f885, [%rd3+7168];
	st.shared.f32 	[%r7+192], %f885;
$L__BB0_34:
	setp.gt.u32 	%p18, %r1, 15;
	bar.sync 	0;
	ld.shared.f32 	%f886, [%r8];
	ld.shared.f32 	%f887, [%r9];
	fma.rn.f32 	%f888, %f886, %f887, %f16;
	ld.shared.f32 	%f889, [%r8+4];
	ld.shared.f32 	%f890, [%r9+4];
	fma.rn.f32 	%f891, %f889, %f890, %f888;
	ld.shared.f32 	%f892, [%r8+8];
	ld.shared.f32 	%f893, [%r9+8];
	fma.rn.f32 	%f894, %f892, %f893, %f891;
	ld.shared.f32 	%f895, [%r8+12];
	ld.shared.f32 	%f896, [%r9+12];
	fma.rn.f32 	%f897, %f895, %f896, %f894;
	ld.shared.f32 	%f898, [%r8+16];
	ld.shared.f32 	%f899, [%r9+16];
	fma.rn.f32 	%f900, %f898, %f899, %f897;
	ld.shared.f32 	%f901, [%r8+20];
	ld.shared.f32 	%f902, [%r9+20];
	fma.rn.f32 	%f903, %f901, %f902, %f900;
	ld.shared.f32 	%f904, [%r8+24];
	ld.shared.f32 	%f905, [%r9+24];
	fma.rn.f32 	%f906, %f904, %f905, %f903;
	ld.shared.f32 	%f907, [%r8+28];
	ld.shared.f32 	%f908, [%r9+28];
	fma.rn.f32 	%f909, %f907, %f908, %f906;
	ld.shared.f32 	%f910, [%r8+32];
	ld.shared.f32 	%f911, [%r9+32];
	fma.rn.f32 	%f912, %f910, %f911, %f909;
	ld.shared.f32 	%f913, [%r8+36];
	ld.shared.f32 	%f914, [%r9+36];
	fma.rn.f32 	%f915, %f913, %f914, %f912;
	ld.shared.f32 	%f916, [%r8+40];
	ld.shared.f32 	%f917, [%r9+40];
	fma.rn.f32 	%f918, %f916, %f917, %f915;
	ld.shared.f32 	%f919, [%r8+44];
	ld.shared.f32 	%f920, [%r9+44];
	fma.rn.f32 	%f921, %f919, %f920, %f918;
	ld.shared.f32 	%f922, [%r8+48];
	ld.shared.f32 	%f923, [%r9+48];
	fma.rn.f32 	%f924, %f922, %f923, %f921;
	ld.shared.f32 	%f925, [%r8+52];
	ld.shared.f32 	%f926, [%r9+52];
	fma.rn.f32 	%f927, %f925, %f926, %f924;
	ld.shared.f32 	%f928, [%r8+56];
	ld.shared.f32 	%f929, [%r9+56];
	fma.rn.f32 	%f930, %f928, %f929, %f927;
	ld.shared.f32 	%f931, [%r8+60];
	ld.shared.f32 	%f932, [%r9+60];
	fma.rn.f32 	%f17, %f931, %f932, %f930;
	bar.sync 	0;
	ld.global.nc.v4.f32 	{%f933, %f934, %f935, %f936}, [%rd1+1088];
	st.shared.v4.f32 	[%r3], {%f933, %f934, %f935, %f936};
	ld.global.nc.f32 	%f937, [%rd2+1088];
	st.shared.f32 	[%r7], %f937;
	@%p18 bra 	$L__BB0_36;
	ld.global.nc.f32 	%f938, [%rd3+7232];
	st.shared.f32 	[%r7+192], %f938;
$L__BB0_36:
	setp.gt.u32 	%p19, %r1, 15;
	bar.sync 	0;
	ld.shared.f32 	%f939, [%r8];
	ld.shared.f32 	%f940, [%r9];
	fma.rn.f32 	%f941, %f939, %f940, %f17;
	ld.shared.f32 	%f942, [%r8+4];
	ld.shared.f32 	%f943, [%r9+4];
	fma.rn.f32 	%f944, %f942, %f943, %f941;
	ld.shared.f32 	%f945, [%r8+8];
	ld.shared.f32 	%f946, [%r9+8];
	fma.rn.f32 	%f947, %f945, %f946, %f944;
	ld.shared.f32 	%f948, [%r8+12];
	ld.shared.f32 	%f949, [%r9+12];
	fma.rn.f32 	%f950, %f948, %f949, %f947;
	ld.shared.f32 	%f951, [%r8+16];
	ld.shared.f32 	%f952, [%r9+16];
	fma.rn.f32 	%f953, %f951, %f952, %f950;
	ld.shared.f32 	%f954, [%r8+20];
	ld.shared.f32 	%f955, [%r9+20];
	fma.rn.f32 	%f956, %f954, %f955, %f953;
	ld.shared.f32 	%f957, [%r8+24];
	ld.shared.f32 	%f958, [%r9+24];
	fma.rn.f32 	%f959, %f957, %f958, %f956;
	ld.shared.f32 	%f960, [%r8+28];
	ld.shared.f32 	%f961, [%r9+28];
	fma.rn.f32 	%f962, %f960, %f961, %f959;
	ld.shared.f32 	%f963, [%r8+32];
	ld.shared.f32 	%f964, [%r9+32];
	fma.rn.f32 	%f965, %f963, %f964, %f962;
	ld.shared.f32 	%f966, [%r8+36];
	ld.shared.f32 	%f967, [%r9+36];
	fma.rn.f32 	%f968, %f966, %f967, %f965;
	ld.shared.f32 	%f969, [%r8+40];
	ld.shared.f32 	%f970, [%r9+40];
	fma.rn.f32 	%f971, %f969, %f970, %f968;
	ld.shared.f32 	%f972, [%r8+44];
	ld.shared.f32 	%f973, [%r9+44];
	fma.rn.f32 	%f974, %f972, %f973, %f971;
	ld.shared.f32 	%f975, [%r8+48];
	ld.shared.f32 	%f976, [%r9+48];
	fma.rn.f32 	%f977, %f975, %f976, %f974;
	ld.shared.f32 	%f978, [%r8+52];
	ld.shared.f32 	%f979, [%r9+52];
	fma.rn.f32 	%f980, %f978, %f979, %f977;
	ld.shared.f32 	%f981, [%r8+56];
	ld.shared.f32 	%f982, [%r9+56];
	fma.rn.f32 	%f983, %f981, %f982, %f980;
	ld.shared.f32 	%f984, [%r8+60];
	ld.shared.f32 	%f985, [%r9+60];
	fma.rn.f32 	%f18, %f984, %f985, %f983;
	bar.sync 	0;
	ld.global.nc.v4.f32 	{%f986, %f987, %f988, %f989}, [%rd1+1152];
	st.shared.v4.f32 	[%r3], {%f986, %f987, %f988, %f989};
	ld.global.nc.f32 	%f990, [%rd2+1152];
	st.shared.f32 	[%r7], %f990;
	@%p19 bra 	$L__BB0_38;
	ld.global.nc.f32 	%f991, [%rd3+7296];
	st.shared.f32 	[%r7+192], %f991;
$L__BB0_38:
	setp.gt.u32 	%p20, %r1, 15;
	bar.sync 	0;
	ld.shared.f32 	%f992, [%r8];
	ld.shared.f32 	%f993, [%r9];
	fma.rn.f32 	%f994, %f992, %f993, %f18;
	ld.shared.f32 	%f995, [%r8+4];
	ld.shared.f32 	%f996, [%r9+4];
	fma.rn.f32 	%f997, %f995, %f996, %f994;
	ld.shared.f32 	%f998, [%r8+8];
	ld.shared.f32 	%f999, [%r9+8];
	fma.rn.f32 	%f1000, %f998, %f999, %f997;
	ld.shared.f32 	%f1001, [%r8+12];
	ld.shared.f32 	%f1002, [%r9+12];
	fma.rn.f32 	%f1003, %f1001, %f1002, %f1000;
	ld.shared.f32 	%f1004, [%r8+16];
	ld.shared.f32 	%f1005, [%r9+16];
	fma.rn.f32 	%f1006, %f1004, %f1005, %f1003;
	ld.shared.f32 	%f1007, [%r8+20];
	ld.shared.f32 	%f1008, [%r9+20];
	fma.rn.f32 	%f1009, %f1007, %f1008, %f1006;
	ld.shared.f32 	%f1010, [%r8+24];
	ld.shared.f32 	%f1011, [%r9+24];
	fma.rn.f32 	%f1012, %f1010, %f1011, %f1009;
	ld.shared.f32 	%f1013, [%r8+28];
	ld.shared.f32 	%f1014, [%r9+28];
	fma.rn.f32 	%f1015, %f1013, %f1014, %f1012;
	ld.shared.f32 	%f1016, [%r8+32];
	ld.shared.f32 	%f1017, [%r9+32];
	fma.rn.f32 	%f1018, %f1016, %f1017, %f1015;
	ld.shared.f32 	%f1019, [%r8+36];
	ld.shared.f32 	%f1020, [%r9+36];
	fma.rn.f32 	%f1021, %f1019, %f1020, %f1018;
	ld.shared.f32 	%f1022, [%r8+40];
	ld.shared.f32 	%f1023, [%r9+40];
	fma.rn.f32 	%f1024, %f1022, %f1023, %f1021;
	ld.shared.f32 	%f1025, [%r8+44];
	ld.shared.f32 	%f1026, [%r9+44];
	fma.rn.f32 	%f1027, %f1025, %f1026, %f1024;
	ld.shared.f32 	%f1028, [%r8+48];
	ld.shared.f32 	%f1029, [%r9+48];
	fma.rn.f32 	%f1030, %f1028, %f1029, %f1027;
	ld.shared.f32 	%f1031, [%r8+52];
	ld.shared.f32 	%f1032, [%r9+52];
	fma.rn.f32 	%f1033, %f1031, %f1032, %f1030;
	ld.shared.f32 	%f1034, [%r8+56];
	ld.shared.f32 	%f1035, [%r9+56];
	fma.rn.f32 	%f1036, %f1034, %f1035, %f1033;
	ld.shared.f32 	%f1037, [%r8+60];
	ld.shared.f32 	%f1038, [%r9+60];
	fma.rn.f32 	%f19, %f1037, %f1038, %f1036;
	bar.sync 	0;
	ld.global.nc.v4.f32 	{%f1039, %f1040, %f1041, %f1042}, [%rd1+1216];
	st.shared.v4.f32 	[%r3], {%f1039, %f1040, %f1041, %f1042};
	ld.global.nc.f32 	%f1043, [%rd2+1216];
	st.shared.f32 	[%r7], %f1043;
	@%p20 bra 	$L__BB0_40;
	ld.global.nc.f32 	%f1044, [%rd3+7360];
	st.shared.f32 	[%r7+192], %f1044;
$L__BB0_40:
	setp.gt.u32 	%p21, %r1, 15;
	bar.sync 	0;
	ld.shared.f32 	%f1045, [%r8];
	ld.shared.f32 	%f1046, [%r9];
	fma.rn.f32 	%f1047, %f1045, %f1046, %f19;
	ld.shared.f32 	%f1048, [%r8+4];
	ld.shared.f32 	%f1049, [%r9+4];
	fma.rn.f32 	%f1050, %f1048, %f1049, %f1047;
	ld.shared.f32 	%f1051, [%r8+8];
	ld.shared.f32 	%f1052, [%r9+8];
	fma.rn.f32 	%f1053, %f1051, %f1052, %f1050;
	ld.shared.f32 	%f1054, [%r8+12];
	ld.shared.f32 	%f1055, [%r9+12];
	fma.rn.f32 	%f1056, %f1054, %f1055, %f1053;
	ld.shared.f32 	%f1057, [%r8+16];
	ld.shared.f32 	%f1058, [%r9+16];
	fma.rn.f32 	%f1059, %f1057, %f1058, %f1056;
	ld.shared.f32 	%f1060, [%r8+20];
	ld.shared.f32 	%f1061, [%r9+20];
	fma.rn.f32 	%f1062, %f1060, %f1061, %f1059;
	ld.shared.f32 	%f1063, [%r8+24];
	ld.shared.f32 	%f1064, [%r9+24];
	fma.rn.f32 	%f1065, %f1063, %f1064, %f1062;
	ld.shared.f32 	%f1066, [%r8+28];
	ld.shared.f32 	%f1067, [%r9+28];
	fma.rn.f32 	%f1068, %f1066, %f1067, %f1065;
	ld.shared.f32 	%f1069, [%r8+32];
	ld.shared.f32 	%f1070, [%r9+32];
	fma.rn.f32 	%f1071, %f1069, %f1070, %f1068;
	ld.shared.f32 	%f1072, [%r8+36];
	ld.shared.f32 	%f1073, [%r9+36];
	fma.rn.f32 	%f1074, %f1072, %f1073, %f1071;
	ld.shared.f32 	%f1075, [%r8+40];
	ld.shared.f32 	%f1076, [%r9+40];
	fma.rn.f32 	%f1077, %f1075, %f1076, %f1074;
	ld.shared.f32 	%f1078, [%r8+44];
	ld.shared.f32 	%f1079, [%r9+44];
	fma.rn.f32 	%f1080, %f1078, %f1079, %f1077;
	ld.shared.f32 	%f1081, [%r8+48];
	ld.shared.f32 	%f1082, [%r9+48];
	fma.rn.f32 	%f1083, %f1081, %f1082, %f1080;
	ld.shared.f32 	%f1084, [%r8+52];
	ld.shared.f32 	%f1085, [%r9+52];
	fma.rn.f32 	%f1086, %f1084, %f1085, %f1083;
	ld.shared.f32 	%f1087, [%r8+56];
	ld.shared.f32 	%f1088, [%r9+56];
	fma.rn.f32 	%f1089, %f1087, %f1088, %f1086;
	ld.shared.f32 	%f1090, [%r8+60];
	ld.shared.f32 	%f1091, [%r9+60];
	fma.rn.f32 	%f20, %f1090, %f1091, %f1089;
	bar.sync 	0;
	ld.global.nc.v4.f32 	{%f1092, %f1093, %f1094, %f1095}, [%rd1+1280];
	st.shared.v4.f32 	[%r3], {%f1092, %f1093, %f1094, %f1095};
	ld.global.nc.f32 	%f1096, [%rd2+1280];
	st.shared.f32 	[%r7], %f1096;
	@%p21 bra 	$L__BB0_42;
	ld.global.nc.f32 	%f1097, [%rd3+7424];
	st.shared.f32 	[%r7+192], %f1097;
$L__BB0_42:
	setp.gt.u32 	%p22, %r1, 15;
	bar.sync 	0;
	ld.shared.f32 	%f1098, [%r8];
	ld.shared.f32 	%f1099, [%r9];
	fma.rn.f32 	%f1100, %f1098, %f1099, %f20;
	ld.shared.f32 	%f1101, [%r8+4];
	ld.shared.f32 	%f1102, [%r9+4];
	fma.rn.f32 	%f1103, %f1101, %f1102, %f1100;
	ld.shared.f32 	%f1104, [%r8+8];
	ld.shared.f32 	%f1105, [%r9+8];
	fma.rn.f32 	%f1106, %f1104, %f1105, %f1103;
	ld.shared.f32 	%f1107, [%r8+12];
	ld.shared.f32 	%f1108, [%r9+12];
	fma.rn.f32 	%f1109, %f1107, %f1108, %f1106;
	ld.shared.f32 	%f1110, [%r8+16];
	ld.shared.f32 	%f1111, [%r9+16];
	fma.rn.f32 	%f1112, %f1110, %f1111, %f1109;
	ld.shared.f32 	%f1113, [%r8+20];
	ld.shared.f32 	%f1114, [%r9+20];
	fma.rn.f32 	%f1115, %f1113, %f1114, %f1112;
	ld.shared.f32 	%f1116, [%r8+24];
	ld.shared.f32 	%f1117, [%r9+24];
	fma.rn.f32 	%f1118, %f1116, %f1117, %f1115;
	ld.shared.f32 	%f1119, [%r8+28];
	ld.shared.f32 	%f1120, [%r9+28];
	fma.rn.f32 	%f1121, %f1119, %f1120, %f1118;
	ld.shared.f32 	%f1122, [%r8+32];
	ld.shared.f32 	%f1123, [%r9+32];
	fma.rn.f32 	%f1124, %f1122, %f1123, %f1121;
	ld.shared.f32 	%f1125, [%r8+36];
	ld.shared.f32 	%f1126, [%r9+36];
	fma.rn.f32 	%f1127, %f1125, %f1126, %f1124;
	ld.shared.f32 	%f1128, [%r8+40];
	ld.shared.f32 	%f1129, [%r9+40];
	fma.rn.f32 	%f1130, %f1128, %f1129, %f1127;
	ld.shared.f32 	%f1131, [%r8+44];
	ld.shared.f32 	%f1132, [%r9+44];
	fma.rn.f32 	%f1133, %f1131, %f1132, %f1130;
	ld.shared.f32 	%f1134, [%r8+48];
	ld.shared.f32 	%f1135, [%r9+48];
	fma.rn.f32 	%f1136, %f1134, %f1135, %f1133;
	ld.shared.f32 	%f1137, [%r8+52];
	ld.shared.f32 	%f1138, [%r9+52];
	fma.rn.f32 	%f1139, %f1137, %f1138, %f1136;
	ld.shared.f32 	%f1140, [%r8+56];
	ld.shared.f32 	%f1141, [%r9+56];
	fma.rn.f32 	%f1142, %f1140, %f1141, %f1139;
	ld.shared.f32 	%f1143, [%r8+60];
	ld.shared.f32 	%f1144, [%r9+60];
	fma.rn.f32 	%f21, %f1143, %f1144, %f1142;
	bar.sync 	0;
	ld.global.nc.v4.f32 	{%f1145, %f1146, %f1147, %f1148}, [%rd1+1344];
	st.shared.v4.f32 	[%r3], {%f1145, %f1146, %f1147, %f1148};
	ld.global.nc.f32 	%f1149, [%rd2+1344];
	st.shared.f32 	[%r7], %f1149;
	@%p22 bra 	$L__BB0_44;
	ld.global.nc.f32 	%f1150, [%rd3+7488];
	st.shared.f32 	[%r7+192], %f1150;
$L__BB0_44:
	setp.gt.u32 	%p23, %r1, 15;
	bar.sync 	0;
	ld.shared.f32 	%f1151, [%r8];
	ld.shared.f32 	%f1152, [%r9];
	fma.rn.f32 	%f1153, %f1151, %f1152, %f21;
	ld.shared.f32 	%f1154, [%r8+4];
	ld.shared.f32 	%f1155, [%r9+4];
	fma.rn.f32 	%f1156, %f1154, %f1155, %f1153;
	ld.shared.f32 	%f1157, [%r8+8];
	ld.shared.f32 	%f1158, [%r9+8];
	fma.rn.f32 	%f1159, %f1157, %f1158, %f1156;
	ld.shared.f32 	%f1160, [%r8+12];
	ld.shared.f32 	%f1161, [%r9+12];
	fma.rn.f32 	%f1162, %f1160, %f1161, %f1159;
	ld.shared.f32 	%f1163, [%r8+16];
	ld.shared.f32 	%f1164, [%r9+16];
	fma.rn.f32 	%f1165, %f1163, %f1164, %f1162;
	ld.shared.f32 	%f1166, [%r8+20];
	ld.shared.f32 	%f1167, [%r9+20];
	fma.rn.f32 	%f1168, %f1166, %f1167, %f1165;
	ld.shared.f32 	%f1169, [%r8+24];
	ld.shared.f32 	%f1170, [%r9+24];
	fma.rn.f32 	%f1171, %f1169, %f1170, %f1168;
	ld.shared.f32 	%f1172, [%r8+28];
	ld.shared.f32 	%f1173, [%r9+28];
	fma.rn.f32 	%f1174, %f1172, %f1173, %f1171;
	ld.shared.f32 	%f1175, [%r8+32];
	ld.shared.f32 	%f1176, [%r9+32];
	fma.rn.f32 	%f1177, %f1175, %f1176, %f1174;
	ld.shared.f32 	%f1178, [%r8+36];
	ld.shared.f32 	%f1179, [%r9+36];
	fma.rn.f32 	%f1180, %f1178, %f1179, %f1177;
	ld.shared.f32 	%f1181, [%r8+40];
	ld.shared.f32 	%f1182, [%r9+40];
	fma.rn.f32 	%f1183, %f1181, %f1182, %f1180;
	ld.shared.f32 	%f1184, [%r8+44];
	ld.shared.f32 	%f1185, [%r9+44];
	fma.rn.f32 	%f1186, %f1184, %f1185, %f1183;
	ld.shared.f32 	%f1187, [%r8+48];
	ld.shared.f32 	%f1188, [%r9+48];
	fma.rn.f32 	%f1189, %f1187, %f1188, %f1186;
	ld.shared.f32 	%f1190, [%r8+52];
	ld.shared.f32 	%f1191, [%r9+52];
	fma.rn.f32 	%f1192, %f1190, %f1191, %f1189;
	ld.shared.f32 	%f1193, [%r8+56];
	ld.shared.f32 	%f1194, [%r9+56];
	fma.rn.f32 	%f1195, %f1193, %f1194, %f1192;
	ld.shared.f32 	%f1196, [%r8+60];
	ld.shared.f32 	%f1197, [%r9+60];
	fma.rn.f32 	%f22, %f1196, %f1197, %f1195;
	bar.sync 	0;
	ld.global.nc.v4.f32 	{%f1198, %f1199, %f1200, %f1201}, [%rd1+1408];
	st.shared.v4.f32 	[%r3], {%f1198, %f1199, %f1200, %f1201};
	ld.global.nc.f32 	%f1202, [%rd2+1408];
	st.shared.f32 	[%r7], %f1202;
	@%p23 bra 	$L__BB0_46;
	ld.global.nc.f32 	%f1203, [%rd3+7552];
	st.shared.f32 	[%r7+192], %f1203;
$L__BB0_46:
	setp.gt.u32 	%p24, %r1, 15;
	bar.sync 	0;
	ld.shared.f32 	%f1204, [%r8];
	ld.shared.f32 	%f1205, [%r9];
	fma.rn.f32 	%f1206, %f1204, %f1205, %f22;
	ld.shared.f32 	%f1207, [%r8+4];
	ld.shared.f32 	%f1208, [%r9+4];
	fma.rn.f32 	%f1209, %f1207, %f1208, %f1206;
	ld.shared.f32 	%f1210, [%r8+8];
	ld.shared.f32 	%f1211, [%r9+8];
	fma.rn.f32 	%f1212, %f1210, %f1211, %f1209;
	ld.shared.f32 	%f1213, [%r8+12];
	ld.shared.f32 	%f1214, [%r9+12];
	fma.rn.f32 	%f1215, %f1213, %f1214, %f1212;
	ld.shared.f32 	%f1216, [%r8+16];
	ld.shared.f32 	%f1217, [%r9+16];
	fma.rn.f32 	%f1218, %f1216, %f1217, %f1215;
	ld.shared.f32 	%f1219, [%r8+20];
	ld.shared.f32 	%f1220, [%r9+20];
	fma.rn.f32 	%f1221, %f1219, %f1220, %f1218;
	ld.shared.f32 	%f1222, [%r8+24];
	ld.shared.f32 	%f1223, [%r9+24];
	fma.rn.f32 	%f1224, %f1222, %f1223, %f1221;
	ld.shared.f32 	%f1225, [%r8+28];
	ld.shared.f32 	%f1226, [%r9+28];
	fma.rn.f32 	%f1227, %f1225, %f1226, %f1224;
	ld.shared.f32 	%f1228, [%r8+32];
	ld.shared.f32 	%f1229, [%r9+32];
	fma.rn.f32 	%f1230, %f1228, %f1229, %f1227;
	ld.shared.f32 	%f1231, [%r8+36];
	ld.shared.f32 	%f1232, [%r9+36];
	fma.rn.f32 	%f1233, %f1231, %f1232, %f1230;
	ld.shared.f32 	%f1234, [%r8+40];
	ld.shared.f32 	%f1235, [%r9+40];
	fma.rn.f32 	%f1236, %f1234, %f1235, %f1233;
	ld.shared.f32 	%f1237, [%r8+44];
	ld.shared.f32 	%f1238, [%r9+44];
	fma.rn.f32 	%f1239, %f1237, %f1238, %f1236;
	ld.shared.f32 	%f1240, [%r8+48];
	ld.shared.f32 	%f1241, [%r9+48];
	fma.rn.f32 	%f1242, %f1240, %f1241, %f1239;
	ld.shared.f32 	%f1243, [%r8+52];
	ld.shared.f32 	%f1244, [%r9+52];
	fma.rn.f32 	%f1245, %f1243, %f1244, %f1242;
	ld.shared.f32 	%f1246, [%r8+56];
	ld.shared.f32 	%f1247, [%r9+56];
	fma.rn.f32 	%f1248, %f1246, %f1247, %f1245;
	ld.shared.f32 	%f1249, [%r8+60];
	ld.shared.f32 	%f1250, [%r9+60];
	fma.rn.f32 	%f23, %f1249, %f1250, %f1248;
	bar.sync 	0;
	ld.global.nc.v4.f32 	{%f1251, %f1252, %f1253, %f1254}, [%rd1+1472];
	st.shared.v4.f32 	[%r3], {%f1251, %f1252, %f1253, %f1254};
	ld.global.nc.f32 	%f1255, [%rd2+1472];
	st.shared.f32 	[%r7], %f1255;
	@%p24 bra 	$L__BB0_48;
	ld.global.nc.f32 	%f1256, [%rd3+7616];
	st.shared.f32 	[%r7+192], %f1256;
$L__BB0_48:
	setp.gt.u32 	%p25, %r1, 15;
	bar.sync 	0;
	ld.shared.f32 	%f1257, [%r8];
	ld.shared.f32 	%f1258, [%r9];
	fma.rn.f32 	%f1259, %f1257, %f1258, %f23;
	ld.shared.f32 	%f1260, [%r8+4];
	ld.shared.f32 	%f1261, [%r9+4];
	fma.rn.f32 	%f1262, %f1260, %f1261, %f1259;
	ld.shared.f32 	%f1263, [%r8+8];
	ld.shared.f32 	%f1264, [%r9+8];
	fma.rn.f32 	%f1265, %f1263, %f1264, %f1262;
	ld.shared.f32 	%f1266, [%r8+12];
	ld.shared.f32 	%f1267, [%r9+12];
	fma.rn.f32 	%f1268, %f1266, %f1267, %f1265;
	ld.shared.f32 	%f1269, [%r8+16];
	ld.shared.f32 	%f1270, [%r9+16];
	fma.rn.f32 	%f1271, %f1269, %f1270, %f1268;
	ld.shared.f32 	%f1272, [%r8+20];
	ld.shared.f32 	%f1273, [%r9+20];
	fma.rn.f32 	%f1274, %f1272, %f1273, %f1271;
	ld.shared.f32 	%f1275, [%r8+24];
	ld.shared.f32 	%f1276, [%r9+24];
	fma.rn.f32 	%f1277, %f1275, %f1276, %f1274;
	ld.shared.f32 	%f1278, [%r8+28];
	ld.shared.f32 	%f1279, [%r9+28];
	fma.rn.f32 	%f1280, %f1278, %f1279, %f1277;
	ld.shared.f32 	%f1281, [%r8+32];
	ld.shared.f32 	%f1282, [%r9+32];
	fma.rn.f32 	%f1283, %f1281, %f1282, %f1280;
	ld.shared.f32 	%f1284, [%r8+36];
	ld.shared.f32 	%f1285, [%r9+36];
	fma.rn.f32 	%f1286, %f1284, %f1285, %f1283;
	ld.shared.f32 	%f1287, [%r8+40];
	ld.shared.f32 	%f1288, [%r9+40];
	fma.rn.f32 	%f1289, %f1287, %f1288, %f1286;
	ld.shared.f32 	%f1290, [%r8+44];
	ld.shared.f32 	%f1291, [%r9+44];
	fma.rn.f32 	%f1292, %f1290, %f1291, %f1289;
	ld.shared.f32 	%f1293, [%r8+48];
	ld.shared.f32 	%f1294, [%r9+48];
	fma.rn.f32 	%f1295, %f1293, %f1294, %f1292;
	ld.shared.f32 	%f1296, [%r8+52];
	ld.shared.f32 	%f1297, [%r9+52];
	fma.rn.f32 	%f1298, %f1296, %f1297, %f1295;
	ld.shared.f32 	%f1299, [%r8+56];
	ld.shared.f32 	%f1300, [%r9+56];
	fma.rn.f32 	%f1301, %f1299, %f1300, %f1298;
	ld.shared.f32 	%f1302, [%r8+60];
	ld.shared.f32 	%f1303, [%r9+60];
	fma.rn.f32 	%f24, %f1302, %f1303, %f1301;
	bar.sync 	0;
	ld.global.nc.v4.f32 	{%f1304, %f1305, %f1306, %f1307}, [%rd1+1536];
	st.shared.v4.f32 	[%r3], {%f1304, %f1305, %f1306, %f1307};
	ld.global.nc.f32 	%f1308, [%rd2+1536];
	st.shared.f32 	[%r7], %f1308;
	@%p25 bra 	$L__BB0_50;
	ld.global.nc.f32 	%f1309, [%rd3+7680];
	st.shared.f32 	[%r7+192], %f1309;
$L__BB0_50:
	setp.gt.u32 	%p26, %r1, 15;
	bar.sync 	0;
	ld.shared.f32 	%f1310, [%r8];
	ld.shared.f32 	%f1311, [%r9];
	fma.rn.f32 	%f1312, %f1310, %f1311, %f24;
	ld.shared.f32 	%f1313, [%r8+4];
	ld.shared.f32 	%f1314, [%r9+4];
	fma.rn.f32 	%f1315, %f1313, %f1314, %f1312;
	ld.shared.f32 	%f1316, [%r8+8];
	ld.shared.f32 	%f1317, [%r9+8];
	fma.rn.f32 	%f1318, %f1316, %f1317, %f1315;
	ld.shared.f32 	%f1319, [%r8+12];
	ld.shared.f32 	%f1320, [%r9+12];
	fma.rn.f32 	%f1321, %f1319, %f1320, %f1318;
	ld.shared.f32 	%f1322, [%r8+16];
	ld.shared.f32 	%f1323, [%r9+16];
	fma.rn.f32 	%f1324, %f1322, %f1323, %f1321;
	ld.shared.f32 	%f1325, [%r8+20];
	ld.shared.f32 	%f1326, [%r9+20];
	fma.rn.f32 	%f1327, %f1325, %f1326, %f1324;
	ld.shared.f32 	%f1328, [%r8+24];
	ld.shared.f32 	%f1329, [%r9+24];
	fma.rn.f32 	%f1330, %f1328, %f1329, %f1327;
	ld.shared.f32 	%f1331, [%r8+28];
	ld.shared.f32 	%f1332, [%r9+28];
	fma.rn.f32 	%f1333, %f1331, %f1332, %f1330;
	ld.shared.f32 	%f1334, [%r8+32];
	ld.shared.f32 	%f1335, [%r9+32];
	fma.rn.f32 	%f1336, %f1334, %f1335, %f1333;
	ld.shared.f32 	%f1337, [%r8+36];
	ld.shared.f32 	%f1338, [%r9+36];
	fma.rn.f32 	%f1339, %f1337, %f1338, %f1336;
	ld.shared.f32 	%f1340, [%r8+40];
	ld.shared.f32 	%f1341, [%r9+40];
	fma.rn.f32 	%f1342, %f1340, %f1341, %f1339;
	ld.shared.f32 	%f1343, [%r8+44];
	ld.shared.f32 	%f1344, [%r9+44];
	fma.rn.f32 	%f1345, %f1343, %f1344, %f1342;
	ld.shared.f32 	%f1346, [%r8+48];
	ld.shared.f32 	%f1347, [%r9+48];
	fma.rn.f32 	%f1348, %f1346, %f1347, %f1345;
	ld.shared.f32 	%f1349, [%r8+52];
	ld.shared.f32 	%f1350, [%r9+52];
	fma.rn.f32 	%f1351, %f1349, %f1350, %f1348;
	ld.shared.f32 	%f1352, [%r8+56];
	ld.shared.f32 	%f1353, [%r9+56];
	fma.rn.f32 	%f1354, %f1352, %f1353, %f1351;
	ld.shared.f32 	%f1355, [%r8+60];
	ld.shared.f32 	%f1356, [%r9+60];
	fma.rn.f32 	%f25, %f1355, %f1356, %f1354;
	bar.sync 	0;
	ld.global.nc.v4.f32 	{%f1357, %f1358, %f1359, %f1360}, [%rd1+1600];
	st.shared.v4.f32 	[%r3], {%f1357, %f1358, %f1359, %f1360};
	ld.global.nc.f32 	%f1361, [%rd2+1600];
	st.shared.f32 	[%r7], %f1361;
	@%p26 bra 	$L__BB0_52;
	ld.global.nc.f32 	%f1362, [%rd3+7744];
	st.shared.f32 	[%r7+192], %f1362;
$L__BB0_52:
	setp.gt.u32 	%p27, %r1, 15;
	bar.sync 	0;
	ld.shared.f32 	%f1363, [%r8];
	ld.shared.f32 	%f1364, [%r9];
	fma.rn.f32 	%f1365, %f1363, %f1364, %f25;
	ld.shared.f32 	%f1366, [%r8+4];
	ld.shared.f32 	%f1367, [%r9+4];
	fma.rn.f32 	%f1368, %f1366, %f1367, %f1365;
	ld.shared.f32 	%f1369, [%r8+8];
	ld.shared.f32 	%f1370, [%r9+8];
	fma.rn.f32 	%f1371, %f1369, %f1370, %f1368;
	ld.shared.f32 	%f1372, [%r8+12];
	ld.shared.f32 	%f1373, [%r9+12];
	fma.rn.f32 	%f1374, %f1372, %f1373, %f1371;
	ld.shared.f32 	%f1375, [%r8+16];
	ld.shared.f32 	%f1376, [%r9+16];
	fma.rn.f32 	%f1377, %f1375, %f1376, %f1374;
	ld.shared.f32 	%f1378, [%r8+20];
	ld.shared.f32 	%f1379, [%r9+20];
	fma.rn.f32 	%f1380, %f1378, %f1379, %f1377;
	ld.shared.f32 	%f1381, [%r8+24];
	ld.shared.f32 	%f1382, [%r9+24];
	fma.rn.f32 	%f1383, %f1381, %f1382, %f1380;
	ld.shared.f32 	%f1384, [%r8+28];
	ld.shared.f32 	%f1385, [%r9+28];
	fma.rn.f32 	%f1386, %f1384, %f1385, %f1383;
	ld.shared.f32 	%f1387, [%r8+32];
	ld.shared.f32 	%f1388, [%r9+32];
	fma.rn.f32 	%f1389, %f1387, %f1388, %f1386;
	ld.shared.f32 	%f1390, [%r8+36];
	ld.shared.f32 	%f1391, [%r9+36];
	fma.rn.f32 	%f1392, %f1390, %f1391, %f1389;
	ld.shared.f32 	%f1393, [%r8+40];
	ld.shared.f32 	%f1394, [%r9+40];
	fma.rn.f32 	%f1395, %f1393, %f1394, %f1392;
	ld.shared.f32 	%f1396, [%r8+44];
	ld.shared.f32 	%f1397, [%r9+44];
	fma.rn.f32 	%f1398, %f1396, %f1397, %f1395;
	ld.shared.f32 	%f1399, [%r8+48];
	ld.shared.f32 	%f1400, [%r9+48];
	fma.rn.f32 	%f1401, %f1399, %f1400, %f1398;
	ld.shared.f32 	%f1402, [%r8+52];
	ld.shared.f32 	%f1403, [%r9+52];
	fma.rn.f32 	%f1404, %f1402, %f1403, %f1401;
	ld.shared.f32 	%f1405, [%r8+56];
	ld.shared.f32 	%f1406, [%r9+56];
	fma.rn.f32 	%f1407, %f1405, %f1406, %f1404;
	ld.shared.f32 	%f1408, [%r8+60];
	ld.shared.f32 	%f1409, [%r9+60];
	fma.rn.f32 	%f26, %f1408, %f1409, %f1407;
	bar.sync 	0;
	ld.global.nc.v4.f32 	{%f1410, %f1411, %f1412, %f1413}, [%rd1+1664];
	st.shared.v4.f32 	[%r3], {%f1410, %f1411, %f1412, %f1413};
	ld.global.nc.f32 	%f1414, [%rd2+1664];
	st.shared.f32 	[%r7], %f1414;
	@%p27 bra 	$L__BB0_54;
	ld.global.nc.f32 	%f1415, [%rd3+7808];
	st.shared.f32 	[%r7+192], %f1415;
$L__BB0_54:
	setp.gt.u32 	%p28, %r1, 15;
	bar.sync 	0;
	ld.shared.f32 	%f1416, [%r8];
	ld.shared.f32 	%f1417, [%r9];
	fma.rn.f32 	%f1418, %f1416, %f1417, %f26;
	ld.shared.f32 	%f1419, [%r8+4];
	ld.shared.f32 	%f1420, [%r9+4];
	fma.rn.f32 	%f1421, %f1419, %f1420, %f1418;
	ld.shared.f32 	%f1422, [%r8+8];
	ld.shared.f32 	%f1423, [%r9+8];
	fma.rn.f32 	%f1424, %f1422, %f1423, %f1421;
	ld.shared.f32 	%f1425, [%r8+12];
	ld.shared.f32 	%f1426, [%r9+12];
	fma.rn.f32 	%f1427, %f1425, %f1426, %f1424;
	ld.shared.f32 	%f1428, [%r8+16];
	ld.shared.f32 	%f1429, [%r9+16];
	fma.rn.f32 	%f1430, %f1428, %f1429, %f1427;
	ld.shared.f32 	%f1431, [%r8+20];
	ld.shared.f32 	%f1432, [%r9+20];
	fma.rn.f32 	%f1433, %f1431, %f1432, %f1430;
	ld.shared.f32 	%f1434, [%r8+24];
	ld.shared.f32 	%f1435, [%r9+24];
	fma.rn.f32 	%f1436, %f1434, %f1435, %f1433;
	ld.shared.f32 	%f1437, [%r8+28];
	ld.shared.f32 	%f1438, [%r9+28];
	fma.rn.f32 	%f1439, %f1437, %f1438, %f1436;
	ld.shared.f32 	%f1440, [%r8+32];
	ld.shared.f32 	%f1441, [%r9+32];
	fma.rn.f32 	%f1442, %f1440, %f1441, %f1439;
	ld.shared.f32 	%f1443, [%r8+36];
	ld.shared.f32 	%f1444, [%r9+36];
	fma.rn.f32 	%f1445, %f1443, %f1444, %f1442;
	ld.shared.f32 	%f1446, [%r8+40];
	ld.shared.f32 	%f1447, [%r9+40];
	fma.rn.f32 	%f1448, %f1446, %f1447, %f1445;
	ld.shared.f32 	%f1449, [%r8+44];
	ld.shared.f32 	%f1450, [%r9+44];
	fma.rn.f32 	%f1451, %f1449, %f1450, %f1448;
	ld.shared.f32 	%f1452, [%r8+48];
	ld.shared.f32 	%f1453, [%r9+48];
	fma.rn.f32 	%f1454, %f1452, %f1453, %f1451;
	ld.shared.f32 	%f1455, [%r8+52];
	ld.shared.f32 	%f1456, [%r9+52];
	fma.rn.f32 	%f1457, %f1455, %f1456, %f1454;
	ld.shared.f32 	%f1458, [%r8+56];
	ld.shared.f32 	%f1459, [%r9+56];
	fma.rn.f32 	%f1460, %f1458, %f1459, %f1457;
	ld.shared.f32 	%f1461, [%r8+60];
	ld.shared.f32 	%f1462, [%r9+60];
	fma.rn.f32 	%f27, %f1461, %f1462, %f1460;
	bar.sync 	0;
	ld.global.nc.v4.f32 	{%f1463, %f1464, %f1465, %f1466}, [%rd1+1728];
	st.shared.v4.f32 	[%r3], {%f1463, %f1464, %f1465, %f1466};
	ld.global.nc.f32 	%f1467, [%rd2+1728];
	st.shared.f32 	[%r7], %f1467;
	@%p28 bra 	$L__BB0_56;
	ld.global.nc.f32 	%f1468, [%rd3+7872];
	st.shared.f32 	[%r7+192], %f1468;
$L__BB0_56:
	setp.gt.u32 	%p29, %r1, 15;
	bar.sync 	0;
	ld.shared.f32 	%f1469, [%r8];
	ld.shared.f32 	%f1470, [%r9];
	fma.rn.f32 	%f1471, %f1469, %f1470, %f27;
	ld.shared.f32 	%f1472, [%r8+4];
	ld.shared.f32 	%f1473, [%r9+4];
	fma.rn.f32 	%f1474, %f1472, %f1473, %f1471;
	ld.shared.f32 	%f1475, [%r8+8];
	ld.shared.f32 	%f1476, [%r9+8];
	fma.rn.f32 	%f1477, %f1475, %f1476, %f1474;
	ld.shared.f32 	%f1478, [%r8+12];
	ld.shared.f32 	%f1479, [%r9+12];
	fma.rn.f32 	%f1480, %f1478, %f1479, %f1477;
	ld.shared.f32 	%f1481, [%r8+16];
	ld.shared.f32 	%f1482, [%r9+16];
	fma.rn.f32 	%f1483, %f1481, %f1482, %f1480;
	ld.shared.f32 	%f1484, [%r8+20];
	ld.shared.f32 	%f1485, [%r9+20];
	fma.rn.f32 	%f1486, %f1484, %f1485, %f1483;
	ld.shared.f32 	%f1487, [%r8+24];
	ld.shared.f32 	%f1488, [%r9+24];
	fma.rn.f32 	%f1489, %f1487, %f1488, %f1486;
	ld.shared.f32 	%f1490, [%r8+28];
	ld.shared.f32 	%f1491, [%r9+28];
	fma.rn.f32 	%f1492, %f1490, %f1491, %f1489;
	ld.shared.f32 	%f1493, [%r8+32];
	ld.shared.f32 	%f1494, [%r9+32];
	fma.rn.f32 	%f1495, %f1493, %f1494, %f1492;
	ld.shared.f32 	%f1496, [%r8+36];
	ld.shared.f32 	%f1497, [%r9+36];
	fma.rn.f32 	%f1498, %f1496, %f1497, %f1495;
	ld.shared.f32 	%f1499, [%r8+40];
	ld.shared.f32 	%f1500, [%r9+40];
	fma.rn.f32 	%f1501, %f1499, %f1500, %f1498;
	ld.shared.f32 	%f1502, [%r8+44];
	ld.shared.f32 	%f1503, [%r9+44];
	fma.rn.f32 	%f1504, %f1502, %f1503, %f1501;
	ld.shared.f32 	%f1505, [%r8+48];
	ld.shared.f32 	%f1506, [%r9+48];
	fma.rn.f32 	%f1507, %f1505, %f1506, %f1504;
	ld.shared.f32 	%f1508, [%r8+52];
	ld.shared.f32 	%f1509, [%r9+52];
	fma.rn.f32 	%f1510, %f1508, %f1509, %f1507;
	ld.shared.f32 	%f1511, [%r8+56];
	ld.shared.f32 	%f1512, [%r9+56];
	fma.rn.f32 	%f1513, %f1511, %f1512, %f1510;
	ld.shared.f32 	%f1514, [%r8+60];
	ld.shared.f32 	%f1515, [%r9+60];
	fma.rn.f32 	%f28, %f1514, %f1515, %f1513;
	bar.sync 	0;
	ld.global.nc.v4.f32 	{%f1516, %f1517, %f1518, %f1519}, [%rd1+1792];
	st.shared.v4.f32 	[%r3], {%f1516, %f1517, %f1518, %f1519};
	ld.global.nc.f32 	%f1520, [%rd2+1792];
	st.shared.f32 	[%r7], %f1520;
	@%p29 bra 	$L__BB0_58;
	ld.global.nc.f32 	%f1521, [%rd3+7936];
	st.shared.f32 	[%r7+192], %f1521;
$L__BB0_58:
	setp.gt.u32 	%p30, %r1, 15;
	bar.sync 	0;
	ld.shared.f32 	%f1522, [%r8];
	ld.shared.f32 	%f1523, [%r9];
	fma.rn.f32 	%f1524, %f1522, %f1523, %f28;
	ld.shared.f32 	%f1525, [%r8+4];
	ld.shared.f32 	%f1526, [%r9+4];
	fma.rn.f32 	%f1527, %f1525, %f1526, %f1524;
	ld.shared.f32 	%f1528, [%r8+8];
	ld.shared.f32 	%f1529, [%r9+8];
	fma.rn.f32 	%f1530, %f1528, %f1529, %f1527;
	ld.shared.f32 	%f1531, [%r8+12];
	ld.shared.f32 	%f1532, [%r9+12];
	fma.rn.f32 	%f1533, %f1531, %f1532, %f1530;
	ld.shared.f32 	%f1534, [%r8+16];
	ld.shared.f32 	%f1535, [%r9+16];
	fma.rn.f32 	%f1536, %f1534, %f1535, %f1533;
	ld.shared.f32 	%f1537, [%r8+20];
	ld.shared.f32 	%f1538, [%r9+20];
	fma.rn.f32 	%f1539, %f1537, %f1538, %f1536;
	ld.shared.f32 	%f1540, [%r8+24];
	ld.shared.f32 	%f1541, [%r9+24];
	fma.rn.f32 	%f1542, %f1540, %f1541, %f1539;
	ld.shared.f32 	%f1543, [%r8+28];
	ld.shared.f32 	%f1544, [%r9+28];
	fma.rn.f32 	%f1545, %f1543, %f1544, %f1542;
	ld.shared.f32 	%f1546, [%r8+32];
	ld.shared.f32 	%f1547, [%r9+32];
	fma.rn.f32 	%f1548, %f1546, %f1547, %f1545;
	ld.shared.f32 	%f1549, [%r8+36];
	ld.shared.f32 	%f1550, [%r9+36];
	fma.rn.f32 	%f1551, %f1549, %f1550, %f1548;
	ld.shared.f32 	%f1552, [%r8+40];
	ld.shared.f32 	%f1553, [%r9+40];
	fma.rn.f32 	%f1554, %f1552, %f1553, %f1551;
	ld.shared.f32 	%f1555, [%r8+44];
	ld.shared.f32 	%f1556, [%r9+44];
	fma.rn.f32 	%f1557, %f1555, %f1556, %f1554;
	ld.shared.f32 	%f1558, [%r8+48];
	ld.shared.f32 	%f1559, [%r9+48];
	fma.rn.f32 	%f1560, %f1558, %f1559, %f1557;
	ld.shared.f32 	%f1561, [%r8+52];
	ld.shared.f32 	%f1562, [%r9+52];
	fma.rn.f32 	%f1563, %f1561, %f1562, %f1560;
	ld.shared.f32 	%f1564, [%r8+56];
	ld.shared.f32 	%f1565, [%r9+56];
	fma.rn.f32 	%f1566, %f1564, %f1565, %f1563;
	ld.shared.f32 	%f1567, [%r8+60];
	ld.shared.f32 	%f1568, [%r9+60];
	fma.rn.f32 	%f29, %f1567, %f1568, %f1566;
	bar.sync 	0;
	ld.global.nc.v4.f32 	{%f1569, %f1570, %f1571, %f1572}, [%rd1+1856];
	st.shared.v4.f32 	[%r3], {%f1569, %f1570, %f1571, %f1572};
	ld.global.nc.f32 	%f1573, [%rd2+1856];
	st.shared.f32 	[%r7], %f1573;
	@%p30 bra 	$L__BB0_60;
	ld.global.nc.f32 	%f1574, [%rd3+8000];
	st.shared.f32 	[%r7+192], %f1574;
$L__BB0_60:
	setp.gt.u32 	%p31, %r1, 15;
	bar.sync 	0;
	ld.shared.f32 	%f1575, [%r8];
	ld.shared.f32 	%f1576, [%r9];
	fma.rn.f32 	%f1577, %f1575, %f1576, %f29;
	ld.shared.f32 	%f1578, [%r8+4];
	ld.shared.f32 	%f1579, [%r9+4];
	fma.rn.f32 	%f1580, %f1578, %f1579, %f1577;
	ld.shared.f32 	%f1581, [%r8+8];
	ld.shared.f32 	%f1582, [%r9+8];
	fma.rn.f32 	%f1583, %f1581, %f1582, %f1580;
	ld.shared.f32 	%f1584, [%r8+12];
	ld.shared.f32 	%f1585, [%r9+12];
	fma.rn.f32 	%f1586, %f1584, %f1585, %f1583;
	ld.shared.f32 	%f1587, [%r8+16];
	ld.shared.f32 	%f1588, [%r9+16];
	fma.rn.f32 	%f1589, %f1587, %f1588, %f1586;
	ld.shared.f32 	%f1590, [%r8+20];
	ld.shared.f32 	%f1591, [%r9+20];
	fma.rn.f32 	%f1592, %f1590, %f1591, %f1589;
	ld.shared.f32 	%f1593, [%r8+24];
	ld.shared.f32 	%f1594, [%r9+24];
	fma.rn.f32 	%f1595, %f1593, %f1594, %f1592;
	ld.shared.f32 	%f1596, [%r8+28];
	ld.shared.f32 	%f1597, [%r9+28];
	fma.rn.f32 	%f1598, %f1596, %f1597, %f1595;
	ld.shared.f32 	%f1599, [%r8+32];
	ld.shared.f32 	%f1600, [%r9+32];
	fma.rn.f32 	%f1601, %f1599, %f1600, %f1598;
	ld.shared.f32 	%f1602, [%r8+36];
	ld.shared.f32 	%f1603, [%r9+36];
	fma.rn.f32 	%f1604, %f1602, %f1603, %f1601;
	ld.shared.f32 	%f1605, [%r8+40];
	ld.shared.f32 	%f1606, [%r9+40];
	fma.rn.f32 	%f1607, %f1605, %f1606, %f1604;
	ld.shared.f32 	%f1608, [%r8+44];
	ld.shared.f32 	%f1609, [%r9+44];
	fma.rn.f32 	%f1610, %f1608, %f1609, %f1607;
	ld.shared.f32 	%f1611, [%r8+48];
	ld.shared.f32 	%f1612, [%r9+48];
	fma.rn.f32 	%f1613, %f1611, %f1612, %f1610;
	ld.shared.f32 	%f1614, [%r8+52];
	ld.shared.f32 	%f1615, [%r9+52];
	fma.rn.f32 	%f1616, %f1614, %f1615, %f1613;
	ld.shared.f32 	%f1617, [%r8+56];
	ld.shared.f32 	%f1618, [%r9+56];
	fma.rn.f32 	%f1619, %f1617, %f1618, %f1616;
	ld.shared.f32 	%f1620, [%r8+60];
	ld.shared.f32 	%f1621, [%r9+60];
	fma.rn.f32 	%f30, %f1620, %f1621, %f1619;
	bar.sync 	0;
	ld.global.nc.v4.f32 	{%f1622, %f1623, %f1624, %f1625}, [%rd1+1920];
	st.shared.v4.f32 	[%r3], {%f1622, %f1623, %f1624, %f1625};
	ld.global.nc.f32 	%f1626, [%rd2+1920];
	st.shared.f32 	[%r7], %f1626;
	@%p31 bra 	$L__BB0_62;
	ld.global.nc.f32 	%f1627, [%rd3+8064];
	st.shared.f32 	[%r7+192], %f1627;
$L__BB0_62:
	setp.gt.u32 	%p32, %r1, 15;
	bar.sync 	0;
	ld.shared.f32 	%f1628, [%r8];
	ld.shared.f32 	%f1629, [%r9];
	fma.rn.f32 	%f1630, %f1628, %f1629, %f30;
	ld.shared.f32 	%f1631, [%r8+4];
	ld.shared.f32 	%f1632, [%r9+4];
	fma.rn.f32 	%f1633, %f1631, %f1632, %f1630;
	ld.shared.f32 	%f1634, [%r8+8];
	ld.shared.f32 	%f1635, [%r9+8];
	fma.rn.f32 	%f1636, %f1634, %f1635, %f1633;
	ld.shared.f32 	%f1637, [%r8+12];
	ld.shared.f32 	%f1638, [%r9+12];
	fma.rn.f32 	%f1639, %f1637, %f1638, %f1636;
	ld.shared.f32 	%f1640, [%r8+16];
	ld.shared.f32 	%f1641, [%r9+16];
	fma.rn.f32 	%f1642, %f1640, %f1641, %f1639;
	ld.shared.f32 	%f1643, [%r8+20];
	ld.shared.f32 	%f1644, [%r9+20];
	fma.rn.f32 	%f1645, %f1643, %f1644, %f1642;
	ld.shared.f32 	%f1646, [%r8+24];
	ld.shared.f32 	%f1647, [%r9+24];
	fma.rn.f32 	%f1648, %f1646, %f1647, %f1645;
	ld.shared.f32 	%f1649, [%r8+28];
	ld.shared.f32 	%f1650, [%r9+28];
	fma.rn.f32 	%f1651, %f1649, %f1650, %f1648;
	ld.shared.f32 	%f1652, [%r8+32];
	ld.shared.f32 	%f1653, [%r9+32];
	fma.rn.f32 	%f1654, %f1652, %f1653, %f1651;
	ld.shared.f32 	%f1655, [%r8+36];
	ld.shared.f32 	%f1656, [%r9+36];
	fma.rn.f32 	%f1657, %f1655, %f1656, %f1654;
	ld.shared.f32 	%f1658, [%r8+40];
	ld.shared.f32 	%f1659, [%r9+40];
	fma.rn.f32 	%f1660, %f1658, %f1659, %f1657;
	ld.shared.f32 	%f1661, [%r8+44];
	ld.shared.f32 	%f1662, [%r9+44];
	fma.rn.f32 	%f1663, %f1661, %f1662, %f1660;
	ld.shared.f32 	%f1664, [%r8+48];
	ld.shared.f32 	%f1665, [%r9+48];
	fma.rn.f32 	%f1666, %f1664, %f1665, %f1663;
	ld.shared.f32 	%f1667, [%r8+52];
	ld.shared.f32 	%f1668, [%r9+52];
	fma.rn.f32 	%f1669, %f1667, %f1668, %f1666;
	ld.shared.f32 	%f1670, [%r8+56];
	ld.shared.f32 	%f1671, [%r9+56];
	fma.rn.f32 	%f1672, %f1670, %f1671, %f1669;
	ld.shared.f32 	%f1673, [%r8+60];
	ld.shared.f32 	%f1674, [%r9+60];
	fma.rn.f32 	%f31, %f1673, %f1674, %f1672;
	bar.sync 	0;
	ld.global.nc.v4.f32 	{%f1675, %f1676, %f1677, %f1678}, [%rd1+1984];
	st.shared.v4.f32 	[%r3], {%f1675, %f1676, %f1677, %f1678};
	ld.global.nc.f32 	%f1679, [%rd2+1984];
	st.shared.f32 	[%r7], %f1679;
	@%p32 bra 	$L__BB0_64;
	ld.global.nc.f32 	%f1680, [%rd3+8128];
	st.shared.f32 	[%r7+192], %f1680;
$L__BB0_64:
	cvta.to.global.u64 	%rd13, %rd4;
	cvta.to.global.u64 	%rd14, %rd5;
	bar.sync 	0;
	ld.shared.f32 	%f1681, [%r8];
	ld.shared.f32 	%f1682, [%r9];
	fma.rn.f32 	%f1683, %f1681, %f1682, %f31;
	ld.shared.f32 	%f1684, [%r8+4];
	ld.shared.f32 	%f1685, [%r9+4];
	fma.rn.f32 	%f1686, %f1684, %f1685, %f1683;
	ld.shared.f32 	%f1687, [%r8+8];
	ld.shared.f32 	%f1688, [%r9+8];
	fma.rn.f32 	%f1689, %f1687, %f1688, %f1686;
	ld.shared.f32 	%f1690, [%r8+12];
	ld.shared.f32 	%f1691, [%r9+12];
	fma.rn.f32 	%f1692, %f1690, %f1691, %f1689;
	ld.shared.f32 	%f1693, [%r8+16];
	ld.shared.f32 	%f1694, [%r9+16];
	fma.rn.f32 	%f1695, %f1693, %f1694, %f1692;
	ld.shared.f32 	%f1696, [%r8+20];
	ld.shared.f32 	%f1697, [%r9+20];
	fma.rn.f32 	%f1698, %f1696, %f1697, %f1695;
	ld.shared.f32 	%f1699, [%r8+24];
	ld.shared.f32 	%f1700, [%r9+24];
	fma.rn.f32 	%f1701, %f1699, %f1700, %f1698;
	ld.shared.f32 	%f1702, [%r8+28];
	ld.shared.f32 	%f1703, [%r9+28];
	fma.rn.f32 	%f1704, %f1702, %f1703, %f1701;
	ld.shared.f32 	%f1705, [%r8+32];
	ld.shared.f32 	%f1706, [%r9+32];
	fma.rn.f32 	%f1707, %f1705, %f1706, %f1704;
	ld.shared.f32 	%f1708, [%r8+36];
	ld.shared.f32 	%f1709, [%r9+36];
	fma.rn.f32 	%f1710, %f1708, %f1709, %f1707;
	ld.shared.f32 	%f1711, [%r8+40];
	ld.shared.f32 	%f1712, [%r9+40];
	fma.rn.f32 	%f1713, %f1711, %f1712, %f1710;
	ld.shared.f32 	%f1714, [%r8+44];
	ld.shared.f32 	%f1715, [%r9+44];
	fma.rn.f32 	%f1716, %f1714, %f1715, %f1713;
	ld.shared.f32 	%f1717, [%r8+48];
	ld.shared.f32 	%f1718, [%r9+48];
	fma.rn.f32 	%f1719, %f1717, %f1718, %f1716;
	ld.shared.f32 	%f1720, [%r8+52];
	ld.shared.f32 	%f1721, [%r9+52];
	fma.rn.f32 	%f1722, %f1720, %f1721, %f1719;
	ld.shared.f32 	%f1723, [%r8+56];
	ld.shared.f32 	%f1724, [%r9+56];
	fma.rn.f32 	%f1725, %f1723, %f1724, %f1722;
	ld.shared.f32 	%f1726, [%r8+60];
	ld.shared.f32 	%f1727, [%r9+60];
	fma.rn.f32 	%f1728, %f1726, %f1727, %f1725;
	shr.u32 	%r33, %r1, 2;
	mul.lo.s32 	%r34, %r33, 120;
	shl.b32 	%r35, %r6, 2;
	or.b32  	%r36, %r34, %r5;
	mad.lo.s32 	%r37, %r4, 1440, %r36;
	add.s32 	%r38, %r37, %r35;
	mul.wide.u32 	%rd15, %r38, 4;
	add.s64 	%rd16, %rd13, %rd15;
	ld.global.nc.f32 	%f1729, [%rd16];
	add.f32 	%f1730, %f1729, %f1728;
	add.s64 	%rd17, %rd14, %rd15;
	st.global.f32 	[%rd17], %f1730;
	ret;

}


// ===== COMPILED SASS (sm_100) =====

	.target	sm_100

	.elftype	@"ET_EXEC"


//--------------------- .note.nv.tkinfo           --------------------------
	.section	.note.nv.tkinfo,"",@"SHT_NOTE"
	.sectionflags	@"SHF_NOTE_NV_TKINFO"
	.tkinfo
        /*0018*/ 	.word	0x00000002
        /*0030*/ 	.string	""
        /*0030*/ 	.string	"ptxas"
        /*0030*/ 	.string	"Cuda compilation tools, release 13.0, V13.0.88"
        /*0030*/ 	.string	"Build cuda_13.0.r13.0/compiler.36424714_0"
        /*0030*/ 	.string	"-arch sm_100 -m 64 "



//--------------------- .note.nv.cuinfo           --------------------------
	.section	.note.nv.cuinfo,"",@"SHT_NOTE"
	.sectionflags	@"SHF_NOTE_NV_CUINFO"
        /*0018*/ 	.short	0x0002
        /*001a*/ 	.short	0x0064
        /*001c*/ 	.short	0x0082
	.zero		2


//--------------------- .nv.info                  --------------------------
	.section	.nv.info,"",@"SHT_CUDA_INFO"
	.align	4


	//----- nvinfo : EIATTR_REGCOUNT
	.align		4
        /*0000*/ 	.byte	0x04, 0x2f
        /*0002*/ 	.short	(.L_1 - .L_0)
	.align		4
.L_0:
        /*0004*/ 	.word	index@(default_function_kernel)
        /*0008*/ 	.word	0x00000028


	//----- nvinfo : EIATTR_FRAME_SIZE
	.align		4
.L_1:
        /*000c*/ 	.byte	0x04, 0x11
        /*000e*/ 	.short	(.L_3 - .L_2)
	.align		4
.L_2:
        /*0010*/ 	.word	index@(default_function_kernel)
        /*0014*/ 	.word	0x00000000


	//----- nvinfo : EIATTR_MIN_STACK_SIZE
	.align		4
.L_3:
        /*0018*/ 	.byte	0x04, 0x12
        /*001a*/ 	.short	(.L_5 - .L_4)
	.align		4
.L_4:
        /*001c*/ 	.word	index@(default_function_kernel)
        /*0020*/ 	.word	0x00000000
.L_5:


//--------------------- .nv.compat                --------------------------
	.section	.nv.compat,"",@"SHT_CUDA_COMPAT_INFO"
	.align	4
        /*0000*/ 	.byte	0x02, 0x09, 0x00, 0x00, 0x02, 0x02, 0x01, 0x00, 0x02, 0x05, 0x05, 0x00, 0x03, 0x07, 0x01, 0x01
        /*0010*/ 	.byte	0x02, 0x03, 0x00, 0x00, 0x02, 0x06, 0x01, 0x00, 0x04, 0x0b, 0x08, 0x00, 0x09, 0x00, 0x00, 0x00
        /*0020*/ 	.byte	0x00, 0x00, 0x00, 0x00


//--------------------- .nv.info.default_function_kernel --------------------------
	.section	.nv.info.default_function_kernel,"",@"SHT_CUDA_INFO"
	.sectionflags	@""
	.align	4


	//----- nvinfo : EIATTR_CUDA_API_VERSION
	.align		4
        /*0000*/ 	.byte	0x04, 0x37
        /*0002*/ 	.short	(.L_7 - .L_6)
.L_6:
        /*0004*/ 	.word	0x00000082


	//----- nvinfo : EIATTR_KPARAM_INFO
	.align		4
.L_7:
        /*0008*/ 	.byte	0x04, 0x17
        /*000a*/ 	.short	(.L_9 - .L_8)
.L_8:
        /*000c*/ 	.word	0x00000000
        /*0010*/ 	.short	0x0003
        /*0012*/ 	.short	0x0018
        /*0014*/ 	.byte	0x00, 0xf5, 0x21, 0x00


	//----- nvinfo : EIATTR_KPARAM_INFO
	.align		4
.L_9:
        /*0018*/ 	.byte	0x04, 0x17
        /*001a*/ 	.short	(.L_11 - .L_10)
.L_10:
        /*001c*/ 	.word	0x00000000
        /*0020*/ 	.short	0x0002
        /*0022*/ 	.short	0x0010
        /*0024*/ 	.byte	0x00, 0xf5, 0x21, 0x00


	//----- nvinfo : EIATTR_KPARAM_INFO
	.align		4
.L_11:
        /*0028*/ 	.byte	0x04, 0x17
        /*002a*/ 	.short	(.L_13 - .L_12)
.L_12:
        /*002c*/ 	.word	0x00000000
        /*0030*/ 	.short	0x0001
        /*0032*/ 	.short	0x0008
        /*0034*/ 	.byte	0x00, 0xf5, 0x21, 0x00


	//----- nvinfo : EIATTR_KPARAM_INFO
	.align		4
.L_13:
        /*0038*/ 	.byte	0x04, 0x17
        /*003a*/ 	.short	(.L_15 - .L_14)
.L_14:
        /*003c*/ 	.word	0x00000000
        /*0040*/ 	.short	0x0000
        /*0042*/ 	.short	0x0000
        /*0044*/ 	.byte	0x00, 0xf5, 0x21, 0x00


	//----- nvinfo : EIATTR_SPARSE_MMA_MASK
	.align		4
.L_15:
        /*0048*/ 	.byte	0x03, 0x50
        /*004a*/ 	.short	0x0000


	//----- nvinfo : EIATTR_MAXREG_COUNT
	.align		4
        /*004c*/ 	.byte	0x03, 0x1b
        /*004e*/ 	.short	0x00ff


	//----- nvinfo : EIATTR_NUM_BARRIERS
	.align		4
        /*0050*/ 	.byte	0x02, 0x4c
        /*0052*/ 	.byte	0x01
	.zero		1


	//----- nvinfo : EIATTR_MERCURY_ISA_VERSION
	.align		4
        /*0054*/ 	.byte	0x03, 0x5f
        /*0056*/ 	.short	0x0101


	//----- nvinfo : EIATTR_VRC_CTA_INIT_COUNT
	.align		4
        /*0058*/ 	.byte	0x02, 0x4a
	.zero		1
	.zero		1


	//----- nvinfo : EIATTR_EXIT_INSTR_OFFSETS
	.align		4
        /*005c*/ 	.byte	0x04, 0x1c
        /*005e*/ 	.short	(.L_17 - .L_16)


	//   ....[0]....
.L_16:
        /*0060*/ 	.word	0x000042c0


	//----- nvinfo : EIATTR_MAX_THREADS
	.align		4
.L_17:
        /*0064*/ 	.byte	0x04, 0x05
        /*0066*/ 	.short	(.L_19 - .L_18)
.L_18:
        /*0068*/ 	.word	0x00000030
        /*006c*/ 	.word	0x00000001
        /*0070*/ 	.word	0x00000001


	//----- nvinfo : EIATTR_CBANK_PARAM_SIZE
	.align		4
.L_19:
        /*0074*/ 	.byte	0x03, 0x19
        /*0076*/ 	.short	0x0020


	//----- nvinfo : EIATTR_PARAM_CBANK
	.align		4
        /*0078*/ 	.byte	0x04, 0x0a
        /*007a*/ 	.short	(.L_21 - .L_20)
	.align		4
.L_20:
        /*007c*/ 	.word	index@(.nv.constant0.default_function_kernel)
        /*0080*/ 	.short	0x0380
        /*0082*/ 	.short	0x0020


	//----- nvinfo : EIATTR_SW_WAR
	.align		4
.L_21:
        /*0084*/ 	.byte	0x04, 0x36
        /*0086*/ 	.short	(.L_23 - .L_22)
.L_22:
        /*0088*/ 	.word	0x00000008
.L_23:


//--------------------- .nv.callgraph             --------------------------
	.section	.nv.callgraph,"",@"SHT_CUDA_CALLGRAPH"
	.align	4
	.sectionentsize	8
	.align		4
        /*0000*/ 	.word	0x00000000
	.align		4
        /*0004*/ 	.word	0xffffffff
	.align		4
        /*0008*/ 	.word	0x00000000
	.align		4
        /*000c*/ 	.word	0xfffffffe
	.align		4
        /*0010*/ 	.word	0x00000000
	.align		4
        /*0014*/ 	.word	0xfffffffd
	.align		4
        /*0018*/ 	.word	0x00000000
	.align		4
        /*001c*/ 	.word	0xfffffffc


//--------------------- .text.default_function_kernel --------------------------
	.section	.text.default_function_kernel,"ax",@progbits
	.align	128
        .global         default_function_kernel
        .type           default_function_kernel,@function
        .size           default_function_kernel,(.L_x_1 - default_function_kernel)
        .other          default_function_kernel,@"STO_CUDA_ENTRY STV_DEFAULT"
default_function_kernel:
.text.default_function_kernel:
[----:B------:R-:W-:Y:S01]  /*0000*/  LDC R1, c[0x0][0x37c] ;  /* 0x0000df00ff017b82 */ /* 0x000fe20000000800 */
[----:B------:R-:W0:Y:S07]  /*0010*/  S2R R25, SR_CTAID.X ;  /* 0x0000000000197919 */ /* 0x000e2e0000002500 */
[----:B------:R-:W1:Y:S01]  /*0020*/  LDC.64 R28, c[0x0][0x380] ;  /* 0x0000e000ff1c7b82 */ /* 0x000e620000000a00 */
[----:B------:R-:W2:Y:S01]  /*0030*/  LDCU.64 UR8, c[0x0][0x358] ;  /* 0x00006b00ff0877ac */ /* 0x000ea20008000a00 */
[----:B------:R-:W3:Y:S06]  /*0040*/  S2R R24, SR_TID.X ;  /* 0x0000000000187919 */ /* 0x000eec0000002100 */
[----:B------:R-:W4:Y:S01]  /*0050*/  LDC.64 R34, c[0x0][0x388] ;  /* 0x0000e200ff227b82 */ /* 0x000f220000000a00 */
[----:B0-----:R-:W-:Y:S01]  /*0060*/  IMAD.HI.U32 R26, R25, -0x77777777, RZ ;  /* 0x88888889191a7827 */ /* 0x001fe200078e00ff */
[----:B---3--:R-:W-:-:S04]  /*0070*/  SHF.L.U32 R0, R24, 0x7, RZ ;  /* 0x0000000718007819 */ /* 0x008fc800000006ff */
[----:B------:R-:W-:Y:S02]  /*0080*/  SHF.R.U32.HI R26, RZ, 0x4, R26 ;  /* 0x00000004ff1a7819 */ /* 0x000fe4000001161a */
[----:B------:R-:W-:Y:S02]  /*0090*/  LOP3.LUT R5, R0, 0x1e00, RZ, 0xc0, !PT ;  /* 0x00001e0000057812 */ /* 0x000fe400078ec0ff */
[----:B------:R-:W-:Y:S01]  /*00a0*/  SHF.L.U32 R7, R24, 0x5, RZ ;  /* 0x0000000518077819 */ /* 0x000fe200000006ff */
[----:B------:R-:W-:Y:S01]  /*00b0*/  IMAD R25, R26, -0x1e, R25 ;  /* 0xffffffe21a197824 */ /* 0x000fe200078e0219 */
[----:B------:R-:W-:Y:S01]  /*00c0*/  SHF.L.U32 R3, R24, 0x2, RZ ;  /* 0x0000000218037819 */ /* 0x000fe200000006ff */
[----:B------:R-:W-:Y:S01]  /*00d0*/  IMAD R5, R26, 0x1800, R5 ;  /* 0x000018001a057824 */ /* 0x000fe200078e0205 */
[----:B------:R-:W-:Y:S02]  /*00e0*/  LOP3.LUT R2, R7, 0x60f, R24, 0xc8, !PT ;  /* 0x0000060f07027812 */ /* 0x000fe400078ec818 */
[----:B------:R-:W-:-:S02]  /*00f0*/  LOP3.LUT R0, R3, 0xc, RZ, 0xc0, !PT ;  /* 0x0000000c03007812 */ /* 0x000fc400078ec0ff */
[----:B------:R-:W-:Y:S02]  /*0100*/  SHF.L.U32 R7, R25, 0xb, RZ ;  /* 0x0000000b19077819 */ /* 0x000fe400000006ff */
[----:B------:R-:W-:Y:S02]  /*0110*/  ISETP.GT.U32.AND P0, PT, R24, 0xf, PT ;  /* 0x0000000f1800780c */ /* 0x000fe40003f04070 */
[----:B------:R-:W-:Y:S02]  /*0120*/  IADD3 R5, PT, PT, R5, R0, RZ ;  /* 0x0000000005057210 */ /* 0x000fe40007ffe0ff */
[-C--:B------:R-:W-:Y:S02]  /*0130*/  LOP3.LUT R37, R2, R7.reuse, RZ, 0xfc, !PT ;  /* 0x0000000702257212 */ /* 0x080fe400078efcff */
[----:B------:R-:W-:Y:S01]  /*0140*/  LOP3.LUT R7, R24, R7, RZ, 0xfc, !PT ;  /* 0x0000000718077212 */ /* 0x000fe200078efcff */
[----:B-1----:R-:W-:-:S04]  /*0150*/  IMAD.WIDE.U32 R28, R5, 0x4, R28 ;  /* 0x00000004051c7825 */ /* 0x002fc800078e001c */
[--C-:B----4-:R-:W-:Y:S01]  /*0160*/  IMAD.WIDE.U32 R36, R37, 0x4, R34.reuse ;  /* 0x0000000425247825 */ /* 0x110fe200078e0022 */
[----:B--2---:R-:W2:Y:S03]  /*0170*/  LDG.E.128.CONSTANT R12, desc[UR8][R28.64] ;  /* 0x000000081c0c7981 */ /* 0x004ea6000c1e9d00 */
[----:B------:R-:W-:Y:S01]  /*0180*/  IMAD.WIDE.U32 R34, R7, 0x4, R34 ;  /* 0x0000000407227825 */ /* 0x000fe200078e0022 */
[----:B------:R-:W3:Y:S04]  /*0190*/  LDG.E.CONSTANT R16, desc[UR8][R36.64] ;  /* 0x0000000824107981 */ /* 0x000ee8000c1e9900 */
[----:B------:R-:W4:Y:S04]  /*01a0*/  @!P0 LDG.E.CONSTANT R18, desc[UR8][R34.64+0x1800] ;  /* 0x0018000822128981 */ /* 0x000f28000c1e9900 */
[----:B------:R-:W5:Y:S04]  /*01b0*/  LDG.E.128.CONSTANT R20, desc[UR8][R28.64+0x40] ;  /* 0x000040081c147981 */ /* 0x000f68000c1e9d00 */
[----:B------:R-:W5:Y:S04]  /*01c0*/  LDG.E.CONSTANT R27, desc[UR8][R36.64+0x40] ;  /* 0x00004008241b7981 */ /* 0x000f68000c1e9900 */
[----:B------:R-:W5:Y:S01]  /*01d0*/  @!P0 LDG.E.CONSTANT R30, desc[UR8][R34.64+0x1840] ;  /* 0x00184008221e8981 */ /* 0x000f62000c1e9900 */
[----:B------:R-:W0:Y:S01]  /*01e0*/  S2UR UR6, SR_CgaCtaId ;  /* 0x00000000000679c3 */ /* 0x000e220000008800 */
[----:B------:R-:W-:-:S02]  /*01f0*/  UMOV UR4, 0x400 ;  /* 0x0000040000047882 */ /* 0x000fc40000000000 */
[----:B------:R-:W-:Y:S01]  /*0200*/  UIADD3 UR5, UPT, UPT, UR4, 0x300, URZ ;  /* 0x0000030004057890 */ /* 0x000fe2000fffe0ff */
[C---:B------:R-:W-:Y:S01]  /*0210*/  SHF.L.U32 R32, R24.reuse, 0x4, RZ ;  /* 0x0000000418207819 */ /* 0x040fe200000006ff */
[----:B------:R-:W5:Y:S01]  /*0220*/  LDG.E.CONSTANT R31, desc[UR8][R36.64+0x100] ;  /* 0x00010008241f7981 */ /* 0x000f62000c1e9900 */
[----:B0-----:R-:W-:Y:S02]  /*0230*/  ULEA UR4, UR6, UR4, 0x18 ;  /* 0x0000000406047291 */ /* 0x001fe4000f8ec0ff */
[----:B------:R-:W-:Y:S01]  /*0240*/  ULEA UR5, UR6, UR5, 0x18 ;  /* 0x0000000506057291 */ /* 0x000fe2000f8ec0ff */
[----:B------:R-:W-:Y:S02]  /*0250*/  SHF.L.U32 R0, R24, 0x6, RZ ;  /* 0x0000000618007819 */ /* 0x000fe400000006ff */
[----:B------:R-:W-:Y:S02]  /*0260*/  LOP3.LUT R2, R32, 0x3c0, RZ, 0xc0, !PT ;  /* 0x000003c020027812 */ /* 0x000fe400078ec0ff */
[----:B------:R-:W-:-:S02]  /*0270*/  LOP3.LUT R0, R0, 0xc0, RZ, 0xc0, !PT ;  /* 0x000000c000007812 */ /* 0x000fc400078ec0ff */
[----:B--2---:R-:W-:Y:S04]  /*0280*/  STS.128 [R32+UR4], R12 ;  /* 0x0000000c20007988 */ /* 0x004fe80008000c04 */
[----:B---3--:R-:W-:Y:S04]  /*0290*/  STS [R3+UR5], R16 ;  /* 0x0000001003007988 */ /* 0x008fe80008000805 */
[----:B----4-:R-:W-:Y:S01]  /*02a0*/  @!P0 STS [R3+UR5+0xc0], R18 ;  /* 0x0000c01203008988 */ /* 0x010fe20008000805 */
[----:B------:R-:W-:Y:S06]  /*02b0*/  BAR.SYNC.DEFER_BLOCKING 0x0 ;  /* 0x0000000000007b1d */ /* 0x000fec0000010000 */
[----:B------:R-:W-:Y:S04]  /*02c0*/  LDS.128 R4, [R2+UR4] ;  /* 0x0000000402047984 */ /* 0x000fe80008000c00 */
[----:B------:R-:W0:Y:S02]  /*02d0*/  LDS.128 R8, [R0+UR5] ;  /* 0x0000000500087984 */ /* 0x000e240008000c00 */
[----:B0-----:R-:W-:-:S04]  /*02e0*/  FFMA R4, R4, R8, RZ ;  /* 0x0000000804047223 */ /* 0x001fc800000000ff */
[----:B------:R-:W-:-:S04]  /*02f0*/  FFMA R5, R5, R9, R4 ;  /* 0x0000000905057223 */ /* 0x000fc80000000004 */
[----:B------:R-:W-:-:S04]  /*0300*/  FFMA R6, R6, R10, R5 ;  /* 0x0000000a06067223 */ /* 0x000fc80000000005 */
[----:B------:R-:W-:Y:S02]  /*0310*/  FFMA R13, R7, R11, R6 ;  /* 0x0000000b070d7223 */ /* 0x000fe40000000006 */
[----:B------:R-:W-:Y:S04]  /*0320*/  LDS.128 R4, [R2+UR4+0x10] ;  /* 0x0000100402047984 */ /* 0x000fe80008000c00 */
[----:B------:R-:W0:Y:S02]  /*0330*/  LDS.128 R8, [R0+UR5+0x10] ;  /* 0x0000100500087984 */ /* 0x000e240008000c00 */
[----:B0-----:R-:W-:-:S04]  /*0340*/  FFMA R4, R4, R8, R13 ;  /* 0x0000000804047223 */ /* 0x001fc8000000000d */
[----:B------:R-:W-:-:S04]  /*0350*/  FFMA R5, R5, R9, R4 ;  /* 0x0000000905057223 */ /* 0x000fc80000000004 */
[----:B------:R-:W-:-:S04]  /*0360*/  FFMA R6, R6, R10, R5 ;  /* 0x0000000a06067223 */ /* 0x000fc80000000005 */
[----:B------:R-:W-:Y:S02]  /*0370*/  FFMA R13, R7, R11, R6 ;  /* 0x0000000b070d7223 */ /* 0x000fe40000000006 */
[----:B------:R-:W-:Y:S04]  /*0380*/  LDS.128 R4, [R2+UR4+0x20] ;  /* 0x0000200402047984 */ /* 0x000fe80008000c00 */
[----:B------:R-:W0:Y:S02]  /*0390*/  LDS.128 R8, [R0+UR5+0x20] ;  /* 0x0000200500087984 */ /* 0x000e240008000c00 */
[----:B0-----:R-:W-:Y:S02]  /*03a0*/  FFMA R4, R4, R8, R13 ;  /* 0x0000000804047223 */ /* 0x001fe4000000000d */
[----:B------:R-:W-:Y:S02]  /*03b0*/  LDS.128 R12, [R0+UR5+0x30] ;  /* 0x00003005000c7984 */ /* 0x000fe40008000c00 */
[----:B------:R-:W-:-:S04]  /*03c0*/  FFMA R5, R5, R9, R4 ;  /* 0x0000000905057223 */ /* 0x000fc80000000004 */
[----:B------:R-:W-:-:S04]  /*03d0*/  FFMA R6, R6, R10, R5 ;  /* 0x0000000a06067223 */ /* 0x000fc80000000005 */
[----:B------:R-:W-:Y:S02]  /*03e0*/  FFMA R7, R7, R11, R6 ;  /* 0x0000000b07077223 */ /* 0x000fe40000000006 */
[----:B------:R-:W0:Y:S01]  /*03f0*/  LDS.128 R8, [R2+UR4+0x30] ;  /* 0x0000300402087984 */ /* 0x000e220008000c00 */
[----:B------:R-:W-:Y:S06]  /*0400*/  BAR.SYNC.DEFER_BLOCKING 0x0 ;  /* 0x0000000000007b1d */ /* 0x000fec0000010000 */
[----:B-----5:R1:W-:Y:S04]  /*0410*/  STS.128 [R32+UR4], R20 ;  /* 0x0000001420007988 */ /* 0x0203e80008000c04 */
[----:B------:R2:W-:Y:S04]  /*0420*/  STS [R3+UR5], R27 ;  /* 0x0000001b03007988 */ /* 0x0005e80008000805 */
[----:B------:R3:W-:Y:S01]  /*0430*/  @!P0 STS [R3+UR5+0xc0], R30 ;  /* 0x0000c01e03008988 */ /* 0x0007e20008000805 */
[----:B------:R-:W-:Y:S01]  /*0440*/  BAR.SYNC.DEFER_BLOCKING 0x0 ;  /* 0x0000000000007b1d */ /* 0x000fe20000010000 */
[----:B0-----:R-:W-:-:S04]  /*0450*/  FFMA R8, R8, R12, R7 ;  /* 0x0000000c08087223 */ /* 0x001fc80000000007 */
[----:B------:R-:W-:Y:S01]  /*0460*/  FFMA R9, R9, R13, R8 ;  /* 0x0000000d09097223 */ /* 0x000fe20000000008 */
[----:B------:R-:W4:Y:S04]  /*0470*/  LDG.E.128.CONSTANT R4, desc[UR8][R28.64+0x80] ;  /* 0x000080081c047981 */ /* 0x000f28000c1e9d00 */
[----:B-1----:R-:W5:Y:S04]  /*0480*/  LDG.E.CONSTANT R22, desc[UR8][R36.64+0x80] ;  /* 0x0000800824167981 */ /* 0x002f68000c1e9900 */
[----:B------:R-:W5:Y:S01]  /*0490*/  @!P0 LDG.E.CONSTANT R20, desc[UR8][R34.64+0x1880] ;  /* 0x0018800822148981 */ /* 0x000f62000c1e9900 */
[----:B------:R-:W-:-:S03]  /*04a0*/  FFMA R10, R10, R14, R9 ;  /* 0x0000000e0a0a7223 */ /* 0x000fc60000000009 */
[----:B--2---:R-:W2:Y:S01]  /*04b0*/  LDG.E.CONSTANT R27, desc[UR8][R36.64+0xc0] ;  /* 0x0000c008241b7981 */ /* 0x004ea2000c1e9900 */
[----:B------:R-:W-:-:S03]  /*04c0*/  FFMA R15, R11, R15, R10 ;  /* 0x0000000f0b0f7223 */ /* 0x000fc6000000000a */
[----:B------:R-:W-:Y:S04]  /*04d0*/  LDS.128 R16, [R2+UR4] ;  /* 0x0000000402107984 */ /* 0x000fe80008000c00 */
[----:B------:R-:W0:Y:S04]  /*04e0*/  LDS.128 R8, [R0+UR5] ;  /* 0x0000000500087984 */ /* 0x000e280008000c00 */
[----:B---3--:R-:W3:Y:S01]  /*04f0*/  @!P0 LDG.E.CONSTANT R30, desc[UR8][R34.64+0x18c0] ;  /* 0x0018c008221e8981 */ /* 0x008ee2000c1e9900 */
[----:B0-----:R-:W-:-:S03]  /*0500*/  FFMA R8, R16, R8, R15 ;  /* 0x0000000810087223 */ /* 0x001fc6000000000f */
[----:B------:R-:W-:Y:S01]  /*0510*/  LDS.128 R12, [R0+UR5+0x10] ;  /* 0x00001005000c7984 */ /* 0x000fe20008000c00 */
[----:B------:R-:W-:-:S04]  /*0520*/  FFMA R9, R17, R9, R8 ;  /* 0x0000000911097223 */ /* 0x000fc80000000008 */
[----:B------:R-:W-:-:S04]  /*0530*/  FFMA R10, R18, R10, R9 ;  /* 0x0000000a120a7223 */ /* 0x000fc80000000009 */
[----:B------:R-:W-:Y:S02]  /*0540*/  FFMA R19, R19, R11, R10 ;  /* 0x0000000b13137223 */ /* 0x000fe4000000000a */
[----:B------:R-:W0:Y:S02]  /*0550*/  LDS.128 R8, [R2+UR4+0x10] ;  /* 0x0000100402087984 */ /* 0x000e240008000c00 */
[----:B0-----:R-:W-:-:S04]  /*0560*/  FFMA R8, R8, R12, R19 ;  /* 0x0000000c08087223 */ /* 0x001fc80000000013 */
        /* <DEDUP_REMOVED lines=10> */
[----:B------:R-:W0:Y:S01]  /*0610*/  LDS.128 R12, [R0+UR5+0x30] ;  /* 0x00003005000c7984 */ /* 0x000e220008000c00 */
[----:B------:R-:W-:Y:S01]  /*0620*/  BAR.SYNC.DEFER_BLOCKING 0x0 ;  /* 0x0000000000007b1d */ /* 0x000fe20000010000 */
[----:B0-----:R-:W-:-:S05]  /*0630*/  FFMA R8, R8, R12, R17 ;  /* 0x0000000c08087223 */ /* 0x001fca0000000011 */
[----:B------:R-:W2:Y:S01]  /*0640*/  LDG.E.128.CONSTANT R16, desc[UR8][R28.64+0xc0] ;  /* 0x0000c0081c107981 */ /* 0x000ea2000c1e9d00 */
[----:B------:R-:W-:-:S04]  /*0650*/  FFMA R9, R9, R13, R8 ;  /* 0x0000000d09097223 */ /* 0x000fc80000000008 */
[----:B------:R-:W-:-:S04]  /*0660*/  FFMA R10, R10, R14, R9 ;  /* 0x0000000e0a0a7223 */ /* 0x000fc80000000009 */
[----:B------:R-:W-:Y:S01]  /*0670*/  FFMA R15, R11, R15, R10 ;  /* 0x0000000f0b0f7223 */ /* 0x000fe2000000000a */
[----:B----4-:R-:W-:Y:S04]  /*0680*/  STS.128 [R32+UR4], R4 ;  /* 0x0000000420007988 */ /* 0x010fe80008000c04 */
[----:B-----5:R-:W-:Y:S04]  /*0690*/  STS [R3+UR5], R22 ;  /* 0x0000001603007988 */ /* 0x020fe80008000805 */
[----:B------:R-:W-:Y:S01]  /*06a0*/  @!P0 STS [R3+UR5+0xc0], R20 ;  /* 0x0000c01403008988 */ /* 0x000fe20008000805 */
[----:B------:R-:W-:Y:S06]  /*06b0*/  BAR.SYNC.DEFER_BLOCKING 0x0 ;  /* 0x0000000000007b1d */ /* 0x000fec0000010000 */
[----:B------:R-:W-:Y:S04]  /*06c0*/  LDS.128 R4, [R2+UR4] ;  /* 0x0000000402047984 */ /* 0x000fe80008000c00 */
[----:B------:R-:W0:Y:S02]  /*06d0*/  LDS.128 R8, [R0+UR5] ;  /* 0x0000000500087984 */ /* 0x000e240008000c00 */
        /* <DEDUP_REMOVED lines=18> */
[----:B------:R-:W-:Y:S06]  /*0800*/  BAR.SYNC.DEFER_BLOCKING 0x0 ;  /* 0x0000000000007b1d */ /* 0x000fec0000010000 */
[----:B--2---:R-:W-:Y:S04]  /*0810*/  STS.128 [R32+UR4], R16 ;  /* 0x0000001020007988 */ /* 0x004fe80008000c04 */
[----:B------:R1:W-:Y:S04]  /*0820*/  STS [R3+UR5], R27 ;  /* 0x0000001b03007988 */ /* 0x0003e80008000805 */
[----:B---3--:R2:W-:Y:S01]  /*0830*/  @!P0 STS [R3+UR5+0xc0], R30 ;  /* 0x0000c01e03008988 */ /* 0x0085e20008000805 */
[----:B------:R-:W-:Y:S01]  /*0840*/  BAR.SYNC.DEFER_BLOCKING 0x0 ;  /* 0x0000000000007b1d */ /* 0x000fe20000010000 */
[----:B0-----:R-:W-:-:S04]  /*0850*/  FFMA R4, R8, R4, R13 ;  /* 0x0000000408047223 */ /* 0x001fc8000000000d */
[----:B------:R-:W-:Y:S01]  /*0860*/  FFMA R5, R9, R5, R4 ;  /* 0x0000000509057223 */ /* 0x000fe20000000004 */
[----:B------:R-:W3:Y:S03]  /*0870*/  LDG.E.128.CONSTANT R12, desc[UR8][R28.64+0x100] ;  /* 0x000100081c0c7981 */ /* 0x000ee6000c1e9d00 */
[----:B------:R-:W-:Y:S01]  /*0880*/  FFMA R6, R10, R6, R5 ;  /* 0x000000060a067223 */ /* 0x000fe20000000005 */
[----:B-1----:R-:W4:Y:S03]  /*0890*/  LDG.E.CONSTANT R27, desc[UR8][R36.64+0x140] ;  /* 0x00014008241b7981 */ /* 0x002f26000c1e9900 */
[----:B------:R-:W-:Y:S01]  /*08a0*/  FFMA R11, R11, R7, R6 ;  /* 0x000000070b0b7223 */ /* 0x000fe20000000006 */
[----:B--2---:R-:W2:Y:S04]  /*08b0*/  @!P0 LDG.E.CONSTANT R30, desc[UR8][R34.64+0x1940] ;  /* 0x00194008221e8981 */ /* 0x004ea8000c1e9900 */
[----:B------:R-:W-:Y:S04]  /*08c0*/  LDS.128 R20, [R2+UR4] ;  /* 0x0000000402147984 */ /* 0x000fe80008000c00 */
[----:B------:R-:W0:Y:S02]  /*08d0*/  LDS.128 R4, [R0+UR5] ;  /* 0x0000000500047984 */ /* 0x000e240008000c00 */
[----:B0-----:R-:W-:-:S02]  /*08e0*/  FFMA R4, R20, R4, R11 ;  /* 0x0000000414047223 */ /* 0x001fc4000000000b */
[----:B------:R-:W5:Y:S02]  /*08f0*/  @!P0 LDG.E.CONSTANT R20, desc[UR8][R34.64+0x1900] ;  /* 0x0019000822148981 */ /* 0x000f64000c1e9900 */
[----:B------:R-:W-:Y:S02]  /*0900*/  FFMA R5, R21, R5, R4 ;  /* 0x0000000515057223 */ /* 0x000fe40000000004 */
[----:B------:R-:W-:Y:S02]  /*0910*/  LDS.128 R8, [R0+UR5+0x10] ;  /* 0x0000100500087984 */ /* 0x000fe40008000c00 */
        /* <DEDUP_REMOVED lines=17> */
[----:B------:R-:W4:Y:S01]  /*0a30*/  LDG.E.128.CONSTANT R16, desc[UR8][R28.64+0x140] ;  /* 0x000140081c107981 */ /* 0x000f22000c1e9d00 */
[----:B------:R-:W-:-:S04]  /*0a40*/  FFMA R5, R5, R9, R4 ;  /* 0x0000000905057223 */ /* 0x000fc80000000004 */
[----:B------:R-:W-:-:S04]  /*0a50*/  FFMA R6, R6, R10, R5 ;  /* 0x0000000a06067223 */ /* 0x000fc80000000005 */
[----:B------:R-:W-:Y:S01]  /*0a60*/  FFMA R21, R7, R11, R6 ;  /* 0x0000000b07157223 */ /* 0x000fe20000000006 */
[----:B---3--:R-:W-:Y:S04]  /*0a70*/  STS.128 [R32+UR4], R12 ;  /* 0x0000000c20007988 */ /* 0x008fe80008000c04 */
[----:B------:R0:W-:Y:S04]  /*0a80*/  STS [R3+UR5], R31 ;  /* 0x0000001f03007988 */ /* 0x0001e80008000805 */
[----:B0-----:R-:W3:Y:S04]  /*0a90*/  LDG.E.CONSTANT R31, desc[UR8][R36.64+0x180] ;  /* 0x00018008241f7981 */ /* 0x001ee8000c1e9900 */
[----:B-----5:R-:W-:Y:S01]  /*0aa0*/  @!P0 STS [R3+UR5+0xc0], R20 ;  /* 0x0000c01403008988 */ /* 0x020fe20008000805 */
        /* <DEDUP_REMOVED lines=22> */
[----:B----4-:R-:W-:Y:S04]  /*0c10*/  STS.128 [R32+UR4], R16 ;  /* 0x0000001020007988 */ /* 0x010fe80008000c04 */
[----:B------:R1:W-:Y:S04]  /*0c20*/  STS [R3+UR5], R27 ;  /* 0x0000001b03007988 */ /* 0x0003e80008000805 */
[----:B--2---:R2:W-:Y:S01]  /*0c30*/  @!P0 STS [R3+UR5+0xc0], R30 ;  /* 0x0000c01e03008988 */ /* 0x0045e20008000805 */
[----:B------:R-:W-:Y:S01]  /*0c40*/  BAR.SYNC.DEFER_BLOCKING 0x0 ;  /* 0x0000000000007b1d */ /* 0x000fe20000010000 */
[----:B0-----:R-:W-:-:S04]  /*0c50*/  FFMA R4, R8, R4, R13 ;  /* 0x0000000408047223 */ /* 0x001fc8000000000d */
[----:B------:R-:W-:Y:S01]  /*0c60*/  FFMA R5, R9, R5, R4 ;  /* 0x0000000509057223 */ /* 0x000fe20000000004 */
[----:B------:R-:W4:Y:S03]  /*0c70*/  LDG.E.128.CONSTANT R12, desc[UR8][R28.64+0x180] ;  /* 0x000180081c0c7981 */ /* 0x000f26000c1e9d00 */
[----:B------:R-:W-:Y:S01]  /*0c80*/  FFMA R6, R10, R6, R5 ;  /* 0x000000060a067223 */ /* 0x000fe20000000005 */
[----:B-1----:R-:W5:Y:S03]  /*0c90*/  LDG.E.CONSTANT R27, desc[UR8][R36.64+0x1c0] ;  /* 0x0001c008241b7981 */ /* 0x002f66000c1e9900 */
        /* <DEDUP_REMOVED lines=30> */
[----:B---3--:R0:W-:Y:S04]  /*0e80*/  STS [R3+UR5], R31 ;  /* 0x0000001f03007988 */ /* 0x0081e80008000805 */
        /* <DEDUP_REMOVED lines=26> */
[----:B------:R2:W-:Y:S01]  /*1030*/  @!P0 STS [R3+UR5+0xc0], R30 ;  /* 0x0000c01e03008988 */ /* 0x0005e20008000805 */
        /* <DEDUP_REMOVED lines=612> */
[----:B---3--:R-:W-:Y:S04]  /*3680*/  STS [R3+UR5], R31 ;  /* 0x0000001f03007988 */ /* 0x008fe80008000805 */
        /* <DEDUP_REMOVED lines=23> */
[----:B--2---:R1:W-:Y:S01]  /*3800*/  STS.128 [R32+UR4], R16 ;  /* 0x0000001020007988 */ /* 0x0043e20008000c04 */
[----:B0-----:R-:W-:-:S03]  /*3810*/  FFMA R4, R8, R4, R13 ;  /* 0x0000000408047223 */ /* 0x001fc6000000000d */
[----:B------:R-:W2:Y:S04]  /*3820*/  LDG.E.128.CONSTANT R12, desc[UR8][R28.64+0x700] ;  /* 0x000700081c0c7981 */ /* 0x000ea8000c1e9d00 */
[----:B-1----:R-:W3:Y:S04]  /*3830*/  LDG.E.CONSTANT R18, desc[UR8][R36.64+0x700] ;  /* 0x0007000824127981 */ /* 0x002ee8000c1e9900 */
[----:B------:R-:W4:Y:S04]  /*3840*/  @!P0 LDG.E.CONSTANT R16, desc[UR8][R34.64+0x1f00] ;  /* 0x001f000822108981 */ /* 0x000f28000c1e9900 */
[----:B------:R0:W-:Y:S04]  /*3850*/  STS [R3+UR5], R27 ;  /* 0x0000001b03007988 */ /* 0x0001e80008000805 */
[----:B------:R1:W-:Y:S01]  /*3860*/  @!P0 STS [R3+UR5+0xc0], R30 ;  /* 0x0000c01e03008988 */ /* 0x0003e20008000805 */
[----:B------:R-:W-:Y:S01]  /*3870*/  BAR.SYNC.DEFER_BLOCKING 0x0 ;  /* 0x0000000000007b1d */ /* 0x000fe20000010000 */
[----:B------:R-:W-:-:S04]  /*3880*/  FFMA R5, R9, R5, R4 ;  /* 0x0000000509057223 */ /* 0x000fc80000000004 */
[----:B------:R-:W-:Y:S01]  /*3890*/  FFMA R6, R10, R6, R5 ;  /* 0x000000060a067223 */ /* 0x000fe20000000005 */
[----:B0-----:R-:W5:Y:S03]  /*38a0*/  LDG.E.CONSTANT R27, desc[UR8][R36.64+0x740] ;  /* 0x00074008241b7981 */ /* 0x001f66000c1e9900 */
[----:B------:R-:W-:Y:S01]  /*38b0*/  FFMA R11, R11, R7, R6 ;  /* 0x000000070b0b7223 */ /* 0x000fe20000000006 */
[----:B-1----:R-:W5:Y:S04]  /*38c0*/  @!P0 LDG.E.CONSTANT R30, desc[UR8][R34.64+0x1f40] ;  /* 0x001f4008221e8981 */ /* 0x002f68000c1e9900 */
[----:B------:R-:W-:Y:S04]  /*38d0*/  LDS.128 R20, [R2+UR4] ;  /* 0x0000000402147984 */ /* 0x000fe80008000c00 */
[----:B------:R-:W0:Y:S02]  /*38e0*/  LDS.128 R4, [R0+UR5] ;  /* 0x0000000500047984 */ /* 0x000e240008000c00 */
[----:B0-----:R-:W-:-:S02]  /*38f0*/  FFMA R4, R20, R4, R11 ;  /* 0x0000000414047223 */ /* 0x001fc4000000000b */
[----:B------:R-:W-:Y:S02]  /*3900*/  LDS.128 R8, [R0+UR5+0x10] ;  /* 0x0000100500087984 */ /* 0x000fe40008000c00 */
[----:B------:R-:W-:-:S04]  /*3910*/  FFMA R5, R21, R5, R4 ;  /* 0x0000000515057223 */ /* 0x000fc80000000004 */
[----:B------:R-:W-:-:S04]  /*3920*/  FFMA R6, R22, R6, R5 ;  /* 0x0000000616067223 */ /* 0x000fc80000000005 */
[----:B------:R-:W-:Y:S02]  /*3930*/  FFMA R23, R23, R7, R6 ;  /* 0x0000000717177223 */ /* 0x000fe40000000006 */
[----:B------:R-:W0:Y:S02]  /*3940*/  LDS.128 R4, [R2+UR4+0x10] ;  /* 0x0000100402047984 */ /* 0x000e240008000c00 */
[----:B0-----:R-:W-:Y:S02]  /*3950*/  FFMA R4, R4, R8, R23 ;  /* 0x0000000804047223 */ /* 0x001fe40000000017 */
[----:B------:R-:W5:Y:S02]  /*3960*/  LDG.E.128.CONSTANT R20, desc[UR8][R28.64+0x740] ;  /* 0x000740081c147981 */ /* 0x000f64000c1e9d00 */
        /* <DEDUP_REMOVED lines=12> */
[----:B0-----:R-:W-:-:S04]  /*3a30*/  FFMA R4, R4, R8, R17 ;  /* 0x0000000804047223 */ /* 0x001fc80000000011 */
[----:B------:R-:W-:-:S04]  /*3a40*/  FFMA R5, R5, R9, R4 ;  /* 0x0000000905057223 */ /* 0x000fc80000000004 */
[----:B------:R-:W-:-:S04]  /*3a50*/  FFMA R6, R6, R10, R5 ;  /* 0x0000000a06067223 */ /* 0x000fc80000000005 */
[----:B------:R-:W-:Y:S01]  /*3a60*/  FFMA R17, R7, R11, R6 ;  /* 0x0000000b07117223 */ /* 0x000fe20000000006 */
[----:B--2---:R-:W-:Y:S04]  /*3a70*/  STS.128 [R32+UR4], R12 ;  /* 0x0000000c20007988 */ /* 0x004fe80008000c04 */
[----:B---3--:R-:W-:Y:S04]  /*3a80*/  STS [R3+UR5], R18 ;  /* 0x0000001203007988 */ /* 0x008fe80008000805 */
[----:B----4-:R-:W-:Y:S01]  /*3a90*/  @!P0 STS [R3+UR5+0xc0], R16 ;  /* 0x0000c01003008988 */ /* 0x010fe20008000805 */
[----:B------:R-:W-:Y:S06]  /*3aa0*/  BAR.SYNC.DEFER_BLOCKING 0x0 ;  /* 0x0000000000007b1d */ /* 0x000fec0000010000 */
[----:B------:R-:W-:Y:S04]  /*3ab0*/  LDS.128 R4, [R2+UR4] ;  /* 0x0000000402047984 */ /* 0x000fe80008000c00 */
[----:B------:R-:W0:Y:S02]  /*3ac0*/  LDS.128 R8, [R0+UR5] ;  /* 0x0000000500087984 */ /* 0x000e240008000c00 */
[----:B0-----:R-:W-:-:S02]  /*3ad0*/  FFMA R4, R4, R8, R17 ;  /* 0x0000000804047223 */ /* 0x001fc40000000011 */
[----:B------:R-:W-:Y:S02]  /*3ae0*/  LDS.128 R16, [R0+UR5+0x30] ;  /* 0x0000300500107984 */ /* 0x000fe40008000c00 */
        /* <DEDUP_REMOVED lines=12> */
[----:B------:R-:W0:Y:S01]  /*3bb0*/  LDS.128 R12, [R2+UR4+0x30] ;  /* 0x00003004020c7984 */ /* 0x000e220008000c00 */
[----:B------:R-:W-:Y:S01]  /*3bc0*/  BAR.SYNC.DEFER_BLOCKING 0x0 ;  /* 0x0000000000007b1d */ /* 0x000fe20000010000 */
[----:B------:R-:W-:-:S04]  /*3bd0*/  FFMA R5, R5, R9, R4 ;  /* 0x0000000905057223 */ /* 0x000fc80000000004 */
[----:B------:R-:W-:-:S04]  /*3be0*/  FFMA R6, R6, R10, R5 ;  /* 0x0000000a06067223 */ /* 0x000fc80000000005 */
[----:B------:R-:W-:Y:S01]  /*3bf0*/  FFMA R7, R7, R11, R6 ;  /* 0x0000000b07077223 */ /* 0x000fe20000000006 */
[----:B-----5:R-:W-:Y:S04]  /*3c00*/  STS.128 [R32+UR4], R20 ;  /* 0x0000001420007988 */ /* 0x020fe80008000c04 */
[----:B------:R1:W-:Y:S01]  /*3c10*/  STS [R3+UR5], R27 ;  /* 0x0000001b03007988 */ /* 0x0003e20008000805 */
[----:B0-----:R-:W-:-:S03]  /*3c20*/  FFMA R12, R12, R16, R7 ;  /* 0x000000100c0c7223 */ /* 0x001fc60000000007 */
[----:B-1----:R-:W2:Y:S01]  /*3c30*/  @!P0 LDG.E.CONSTANT R27, desc[UR8][R34.64+0x1f80] ;  /* 0x001f8008221b8981 */ /* 0x002ea2000c1e9900 */
[----:B------:R-:W-:-:S03]  /*3c40*/  FFMA R13, R13, R17, R12 ;  /* 0x000000110d0d7223 */ /* 0x000fc6000000000c */
[----:B------:R-:W3:Y:S04]  /*3c50*/  LDG.E.128.CONSTANT R20, desc[UR8][R28.64+0x780] ;  /* 0x000780081c147981 */ /* 0x000ee8000c1e9d00 */
[----:B------:R-:W4:Y:S04]  /*3c60*/  LDG.E.CONSTANT R12, desc[UR8][R36.64+0x780] ;  /* 0x00078008240c7981 */ /* 0x000f28000c1e9900 */
[----:B------:R0:W-:Y:S01]  /*3c70*/  @!P0 STS [R3+UR5+0xc0], R30 ;  /* 0x0000c01e03008988 */ /* 0x0001e20008000805 */
[----:B------:R-:W-:Y:S01]  /*3c80*/  BAR.SYNC.DEFER_BLOCKING 0x0 ;  /* 0x0000000000007b1d */ /* 0x000fe20000010000 */
[----:B------:R-:W-:-:S05]  /*3c90*/  FFMA R14, R14, R18, R13 ;  /* 0x000000120e0e7223 */ /* 0x000fca000000000d */
[----:B0-----:R-:W5:Y:S04]  /*3ca0*/  LDG.E.128.CONSTANT R28, desc[UR8][R28.64+0x7c0] ;  /* 0x0007c0081c1c7981 */ /* 0x001f68000c1e9d00 */
[----:B------:R-:W5:Y:S04]  /*3cb0*/  LDG.E.CONSTANT R36, desc[UR8][R36.64+0x7c0] ;  /* 0x0007c00824247981 */ /* 0x000f68000c1e9900 */
[----:B------:R-:W5:Y:S04]  /*3cc0*/  @!P0 LDG.E.CONSTANT R35, desc[UR8][R34.64+0x1fc0] ;  /* 0x001fc00822238981 */ /* 0x000f68000c1e9900 */
[----:B------:R-:W-:Y:S04]  /*3cd0*/  LDS.128 R8, [R2+UR4] ;  /* 0x0000000402087984 */ /* 0x000fe80008000c00 */
[----:B------:R-:W0:Y:S01]  /*3ce0*/  LDS.128 R4, [R0+UR5] ;  /* 0x0000000500047984 */ /* 0x000e220008000c00 */
[----:B------:R-:W-:-:S04]  /*3cf0*/  FFMA R15, R15, R19, R14 ;  /* 0x000000130f0f7223 */ /* 0x000fc8000000000e */
        /* <DEDUP_REMOVED lines=20> */
[----:B------:R-:W-:Y:S01]  /*3e40*/  FFMA R5, R5, R9, R4 ;  /* 0x0000000905057223 */ /* 0x000fe20000000004 */
[----:B------:R-:W-:Y:S02]  /*3e50*/  LOP3.LUT R4, R24, 0x3, RZ, 0xc0, !PT ;  /* 0x0000000318047812 */ /* 0x000fe400078ec0ff */
[----:B------:R-:W-:-:S05]  /*3e60*/  SHF.R.U32.HI R9, RZ, 0x2, R24 ;  /* 0x00000002ff097819 */ /* 0x000fca0000011618 */
[----:B------:R-:W-:Y:S02]  /*3e70*/  IMAD R13, R9, 0x78, R4 ;  /* 0x00000078090d7824 */ /* 0x000fe400078e0204 */
[----:B------:R-:W0:Y:S02]  /*3e80*/  LDC.64 R8, c[0x0][0x390] ;  /* 0x0000e400ff087b82 */ /* 0x000e240000000a00 */
[----:B------:R-:W-:-:S05]  /*3e90*/  IMAD R26, R26, 0x5a0, R13 ;  /* 0x000005a01a1a7824 */ /* 0x000fca00078e020d */
[----:B------:R-:W-:-:S05]  /*3ea0*/  LEA R33, R25, R26, 0x2 ;  /* 0x0000001a19217211 */ /* 0x000fca00078e10ff */
[----:B0-----:R-:W-:-:S05]  /*3eb0*/  IMAD.WIDE.U32 R24, R33, 0x4, R8 ;  /* 0x0000000421187825 */ /* 0x001fca00078e0008 */
[----:B------:R0:W5:Y:S04]  /*3ec0*/  LDG.E.CONSTANT R34, desc[UR8][R24.64] ;  /* 0x0000000818227981 */ /* 0x000168000c1e9900 */
[----:B---3--:R-:W-:Y:S04]  /*3ed0*/  STS.128 [R32+UR4], R20 ;  /* 0x0000001420007988 */ /* 0x008fe80008000c04 */
[----:B----4-:R-:W-:Y:S04]  /*3ee0*/  STS [R3+UR5], R12 ;  /* 0x0000000c03007988 */ /* 0x010fe80008000805 */
[----:B--2---:R-:W-:Y:S01]  /*3ef0*/  @!P0 STS [R3+UR5+0xc0], R27 ;  /* 0x0000c01b03008988 */ /* 0x004fe20008000805 */
[----:B------:R-:W-:Y:S06]  /*3f00*/  BAR.SYNC.DEFER_BLOCKING 0x0 ;  /* 0x0000000000007b1d */ /* 0x000fec0000010000 */
[----:B------:R-:W-:Y:S04]  /*3f10*/  LDS.128 R12, [R2+UR4] ;  /* 0x00000004020c7984 */ /* 0x000fe80008000c00 */
[----:B------:R-:W1:Y:S01]  /*3f20*/  LDS.128 R16, [R0+UR5] ;  /* 0x0000000500107984 */ /* 0x000e620008000c00 */
[----:B------:R-:W-:-:S03]  /*3f30*/  FFMA R6, R6, R10, R5 ;  /* 0x0000000a06067223 */ /* 0x000fc60000000005 */
[----:B------:R-:W-:Y:S01]  /*3f40*/  LDS.128 R20, [R2+UR4+0x20] ;  /* 0x0000200402147984 */ /* 0x000fe20008000c00 */
[----:B------:R-:W-:-:S03]  /*3f50*/  FFMA R7, R7, R11, R6 ;  /* 0x0000000b07077223 */ /* 0x000fc60000000006 */
[----:B------:R-:W-:Y:S04]  /*3f60*/  LDS.128 R8, [R0+UR5+0x10] ;  /* 0x0000100500087984 */ /* 0x000fe80008000c00 */
[----:B0-----:R-:W-:Y:S01]  /*3f70*/  LDS.128 R24, [R0+UR5+0x20] ;  /* 0x0000200500187984 */ /* 0x001fe20008000c00 */
[----:B-1----:R-:W-:-:S03]  /*3f80*/  FFMA R16, R12, R16, R7 ;  /* 0x000000100c107223 */ /* 0x002fc60000000007 */
[----:B------:R-:W0:Y:S01]  /*3f90*/  LDS.128 R4, [R2+UR4+0x10] ;  /* 0x0000100402047984 */ /* 0x000e220008000c00 */
[----:B------:R-:W-:-:S04]  /*3fa0*/  FFMA R13, R13, R17, R16 ;  /* 0x000000110d0d7223 */ /* 0x000fc80000000010 */
[----:B------:R-:W-:-:S04]  /*3fb0*/  FFMA R14, R14, R18, R13 ;  /* 0x000000120e0e7223 */ /* 0x000fc8000000000d */
[----:B------:R-:W-:-:S04]  /*3fc0*/  FFMA R15, R15, R19, R14 ;  /* 0x000000130f0f7223 */ /* 0x000fc8000000000e */
[----:B0-----:R-:W-:-:S04]  /*3fd0*/  FFMA R4, R4, R8, R15 ;  /* 0x0000000804047223 */ /* 0x001fc8000000000f */
[----:B------:R-:W-:-:S04]  /*3fe0*/  FFMA R5, R5, R9, R4 ;  /* 0x0000000905057223 */ /* 0x000fc80000000004 */
[----:B------:R-:W-:-:S04]  /*3ff0*/  FFMA R6, R6, R10, R5 ;  /* 0x0000000a06067223 */ /* 0x000fc80000000005 */
[----:B------:R-:W-:Y:S02]  /*4000*/  FFMA R7, R7, R11, R6 ;  /* 0x0000000b07077223 */ /* 0x000fe40000000006 */
[----:B------:R-:W-:Y:S02]  /*4010*/  LDS.128 R8, [R0+UR5+0x30] ;  /* 0x0000300500087984 */ /* 0x000fe40008000c00 */
[----:B------:R-:W-:Y:S02]  /*4020*/  FFMA R20, R20, R24, R7 ;  /* 0x0000001814147223 */ /* 0x000fe40000000007 */
[----:B------:R-:W0:Y:S01]  /*4030*/  LDS.128 R4, [R2+UR4+0x30] ;  /* 0x0000300402047984 */ /* 0x000e220008000c00 */
[----:B------:R-:W-:Y:S06]  /*4040*/  BAR.SYNC.DEFER_BLOCKING 0x0 ;  /* 0x0000000000007b1d */ /* 0x000fec0000010000 */
[----:B-----5:R-:W-:Y:S04]  /*4050*/  STS.128 [R32+UR4], R28 ;  /* 0x0000001c20007988 */ /* 0x020fe80008000c04 */
[----:B------:R-:W-:Y:S04]  /*4060*/  STS [R3+UR5], R36 ;  /* 0x0000002403007988 */ /* 0x000fe80008000805 */
[----:B------:R-:W-:Y:S01]  /*4070*/  @!P0 STS [R3+UR5+0xc0], R35 ;  /* 0x0000c02303008988 */ /* 0x000fe20008000805 */
[----:B------:R-:W-:Y:S01]  /*4080*/  BAR.SYNC.DEFER_BLOCKING 0x0 ;  /* 0x0000000000007b1d */ /* 0x000fe20000010000 */
[----:B------:R-:W-:-:S04]  /*4090*/  FFMA R21, R21, R25, R20 ;  /* 0x0000001915157223 */ /* 0x000fc80000000014 */
[----:B------:R-:W-:-:S04]  /*40a0*/  FFMA R22, R22, R26, R21 ;  /* 0x0000001a16167223 */ /* 0x000fc80000000015 */
[----:B------:R-:W-:Y:S01]  /*40b0*/  FFMA R23, R23, R27, R22 ;  /* 0x0000001b17177223 */ /* 0x000fe20000000016 */
[----:B------:R-:W-:Y:S04]  /*40c0*/  LDS.128 R12, [R2+UR4] ;  /* 0x00000004020c7984 */ /* 0x000fe80008000c00 */
[----:B------:R-:W1:Y:S01]  /*40d0*/  LDS.128 R16, [R0+UR5] ;  /* 0x0000000500107984 */ /* 0x000e620008000c00 */
[----:B0-----:R-:W-:-:S03]  /*40e0*/  FFMA R4, R4, R8, R23 ;  /* 0x0000000804047223 */ /* 0x001fc60000000017 */
[----:B------:R-:W-:Y:S04]  /*40f0*/  LDS.128 R24, [R2+UR4+0x10] ;  /* 0x0000100402187984 */ /* 0x000fe80008000c00 */
[----:B------:R-:W0:Y:S01]  /*4100*/  LDS.128 R20, [R0+UR5+0x10] ;  /* 0x0000100500147984 */ /* 0x000e220008000c00 */
[----:B------:R-:W-:-:S04]  /*4110*/  FFMA R5, R5, R9, R4 ;  /* 0x0000000905057223 */ /* 0x000fc80000000004 */
[----:B------:R-:W-:-:S04]  /*4120*/  FFMA R6, R6, R10, R5 ;  /* 0x0000000a06067223 */ /* 0x000fc80000000005 */
[----:B------:R-:W-:Y:S02]  /*4130*/  FFMA R7, R7, R11, R6 ;  /* 0x0000000b07077223 */ /* 0x000fe40000000006 */
[----:B------:R-:W-:Y:S02]  /*4140*/  LDS.128 R8, [R0+UR5+0x20] ;  /* 0x0000200500087984 */ /* 0x000fe40008000c00 */
[----:B-1----:R-:W-:Y:S02]  /*4150*/  FFMA R12, R12, R16, R7 ;  /* 0x000000100c0c7223 */ /* 0x002fe40000000007 */
[----:B------:R-:W1:Y:S02]  /*4160*/  LDS.128 R4, [R2+UR4+0x20] ;  /* 0x0000200402047984 */ /* 0x000e640008000c00 */
[----:B------:R-:W-:-:S04]  /*4170*/  FFMA R13, R13, R17, R12 ;  /* 0x000000110d0d7223 */ /* 0x000fc8000000000c */
[----:B------:R-:W-:-:S04]  /*4180*/  FFMA R14, R14, R18, R13 ;  /* 0x000000120e0e7223 */ /* 0x000fc8000000000d */
[----:B------:R-:W-:Y:S02]  /*4190*/  FFMA R15, R15, R19, R14 ;  /* 0x000000130f0f7223 */ /* 0x000fe4000000000e */
[----:B------:R-:W-:Y:S02]  /*41a0*/  LDS.128 R16, [R0+UR5+0x30] ;  /* 0x0000300500107984 */ /* 0x000fe40008000c00 */
[----:B0-----:R-:W-:Y:S02]  /*41b0*/  FFMA R20, R24, R20, R15 ;  /* 0x0000001418147223 */ /* 0x001fe4000000000f */
[----:B------:R-:W0:Y:S02]  /*41c0*/  LDS.128 R12, [R2+UR4+0x30] ;  /* 0x00003004020c7984 */ /* 0x000e240008000c00 */
[----:B------:R-:W-:-:S04]  /*41d0*/  FFMA R21, R25, R21, R20 ;  /* 0x0000001519157223 */ /* 0x000fc80000000014 */
[----:B------:R-:W-:-:S04]  /*41e0*/  FFMA R22, R26, R22, R21 ;  /* 0x000000161a167223 */ /* 0x000fc80000000015 */
[----:B------:R-:W-:-:S04]  /*41f0*/  FFMA R23, R27, R23, R22 ;  /* 0x000000171b177223 */ /* 0x000fc80000000016 */
[----:B-1----:R-:W-:-:S04]  /*4200*/  FFMA R4, R4, R8, R23 ;  /* 0x0000000804047223 */ /* 0x002fc80000000017 */
[----:B------:R-:W-:Y:S02]  /*4210*/  FFMA R9, R5, R9, R4 ;  /* 0x0000000905097223 */ /* 0x000fe40000000004 */
[----:B------:R-:W1:Y:S02]  /*4220*/  LDC.64 R4, c[0x0][0x398] ;  /* 0x0000e600ff047b82 */ /* 0x000e640000000a00 */
[----:B------:R-:W-:-:S04]  /*4230*/  FFMA R6, R6, R10, R9 ;  /* 0x0000000a06067223 */ /* 0x000fc80000000009 */
[----:B------:R-:W-:-:S04]  /*4240*/  FFMA R7, R7, R11, R6 ;  /* 0x0000000b07077223 */ /* 0x000fc80000000006 */
[----:B0-----:R-:W-:-:S04]  /*4250*/  FFMA R12, R12, R16, R7 ;  /* 0x000000100c0c7223 */ /* 0x001fc80000000007 */
[----:B------:R-:W-:-:S04]  /*4260*/  FFMA R13, R13, R17, R12 ;  /* 0x000000110d0d7223 */ /* 0x000fc8000000000c */
[----:B------:R-:W-:-:S04]  /*4270*/  FFMA R14, R14, R18, R13 ;  /* 0x000000120e0e7223 */ /* 0x000fc8000000000d */
[----:B------:R-:W-:Y:S01]  /*4280*/  FFMA R15, R15, R19, R14 ;  /* 0x000000130f0f7223 */ /* 0x000fe2000000000e */
[----:B-1----:R-:W-:-:S04]  /*4290*/  IMAD.WIDE.U32 R4, R33, 0x4, R4 ;  /* 0x0000000421047825 */ /* 0x002fc800078e0004 */
[----:B------:R-:W-:-:S05]  /*42a0*/  FADD R15, R15, R34 ;  /* 0x000000220f0f7221 */ /* 0x000fca0000000000 */
[----:B------:R-:W-:Y:S01]  /*42b0*/  STG.E desc[UR8][R4.64], R15 ;  /* 0x0000000f04007986 */ /* 0x000fe2000c101908 */
[----:B------:R-:W-:Y:S05]  /*42c0*/  EXIT ;  /* 0x000000000000794d */ /* 0x000fea0003800000 */
.L_x_0:
[----:B------:R-:W-:-:S00]  /*42d0*/  BRA `(.L_x_0) ;  /* 0xfffffffc00fc7947 */ /* 0x000fc0000383ffff */
[----:B------:R-:W-:-:S00]  /*42e0*/  NOP ;  /* 0x0000000000007918 */ /* 0x000fc00000000000 */
        /* <DEDUP_REMOVED lines=9> */
.L_x_1:


//--------------------- .nv.shared.default_function_kernel --------------------------
	.section	.nv.shared.default_function_kernel,"aw",@nobits
	.sectionflags	@""
	.align	4
.nv.shared.default_function_kernel:
	.zero		2048


//--------------------- .nv.shared.reserved.0     --------------------------
	.section	.nv.shared.reserved.0,"aw",@nobits
	.weak		__nv_reservedSMEM_offset_0_alias
	.size		__nv_reservedSMEM_offset_0_alias, 0, 64
	.other		__nv_reservedSMEM_offset_0_alias,@"STO_CUDA_RESERVED_SHARED STV_DEFAULT"
__nv_reservedSMEM_offset_0_alias:
	.zero		0
	.zero		64


//--------------------- .nv.constant0.default_function_kernel --------------------------
	.section	.nv.constant0.default_function_kernel,"a",@progbits
	.sectionflags	@""
	.align	4
.nv.constant0.default_function_kernel:
	.zero		928


//--------------------- SYMBOLS --------------------------

	.type		.nv.reservedSmem.offset0,@object
	.size		.nv.reservedSmem.offset0,0x4
	.type		.nv.reservedSmem.cap,@object
	.size		.nv.reservedSmem.cap,0x4
